	.target	sm_100a

	.elftype	@"ET_EXEC"


//--------------------- .note.nv.tkinfo           --------------------------
	.section	.note.nv.tkinfo,"",@"SHT_NOTE"
	.sectionflags	@"SHF_NOTE_NV_TKINFO"
	.tkinfo
        /*0018*/ 	.word	0x00000002
        /*0030*/ 	.string	""
        /*0030*/ 	.string	"ptxas"
        /*0030*/ 	.string	"Cuda compilation tools, release 13.0, V13.0.88"
        /*0030*/ 	.string	"Build cuda_13.0.r13.0/compiler.36424714_0"
        /*0030*/ 	.string	"-arch sm_100a -m 64 "



//--------------------- .note.nv.cuinfo           --------------------------
	.section	.note.nv.cuinfo,"",@"SHT_NOTE"
	.sectionflags	@"SHF_NOTE_NV_CUINFO"
        /*0018*/ 	.short	0x0002
        /*001a*/ 	.short	0x0064
        /*001c*/ 	.short	0x0082
	.zero		2


//--------------------- .nv.info                  --------------------------
	.section	.nv.info,"",@"SHT_CUDA_INFO"
	.align	4


	//----- nvinfo : EIATTR_REGCOUNT
	.align		4
        /*0000*/ 	.byte	0x04, 0x2f
        /*0002*/ 	.short	(.L_19 - .L_18)
	.align		4
.L_18:
        /*0004*/ 	.word	index@(_ZN7cutlass13device_kernelINS_4gemm6kernel13GemmUniversalIN4cute5tupleIJiiiiEEENS1_10collective13CollectiveMmaINS1_35MainloopSm100TmaUmmaWarpSpecializedILi5ELi2ELi4ENS5_IJNS4_1CILi1EEENSA_ILi2EEESB_EEEEENS5_IJNSA_ILi64EEESF_NSA_ILi32EEEEEENS_12float_e4m3_tENS5_IJlSB_lEEESI_SJ_NS4_8TiledMMAINS4_8MMA_AtomIJNS4_10MMA_TraitsINS4_19SM100_MMA_F8F6F4_SSEJSI_SI_fSF_SF_NS4_17integral_constantINS4_4UMMA5MajorELSQ_0EEESR_NSO_INSP_7ScaleInELSS_0EEEST_EEEEEENS4_6LayoutINS5_IJSB_SB_SB_EEENS5_IJNSA_ILi0EEESY_SY_EEEEENS5_IJNS4_10UnderscoreES11_S11_EEEEENS4_23SM90_TMA_LOAD_MULTICASTENS4_14ComposedLayoutINS4_7SwizzleILi1ELi4ELi3EEENS4_18smem_ptr_flag_bitsILi8EEENSW_INS5_IJNSA_ILi8EEESG_EEENS5_IJSG_SB_EEEEEEEvNS4_8identityENS4_13SM90_TMA_LOADES1E_vS1F_EENS_8epilogue10collective18CollectiveEpilogueINS1I_23Sm100TmaWarpSpecializedILi1ELi1ELi32ELb0ELb0EEEJSH_NS5_IJNSW_ISF_SB_EES1N_EEESI_SJ_SI_SJ_NS1I_6fusion15FusionCallbacksIS1M_NS1P_17LinearCombinationISI_fSI_fLNS_15FloatRoundStyleE2EEESH_S1O_JEEENS4_5SM1004TMEM4LOAD26SM100_TMEM_LOAD_16dp32b32xES1G_NS15_INS16_ILi2ELi4ELi3EEES19_NSW_INS5_IJS1A_SF_EEENS5_IJSF_SB_EEEEEEENS4_39AutoVectorizingCopyWithAssumedAlignmentILi128EEENS4_14SM90_TMA_STOREES23_S25_S25_EEEvvEEEEvNT_6ParamsE)
        /*0008*/ 	.word	0x00000059


	//----- nvinfo : EIATTR_FRAME_SIZE
	.align		4
.L_19:
        /*000c*/ 	.byte	0x04, 0x11
        /*000e*/ 	.short	(.L_21 - .L_20)
	.align		4
.L_20:
        /*0010*/ 	.word	index@($__internal_2_$__cuda_sm10x_tcgen05_guardrail_trap_unallocated_columns_being_dealloced)
        /*0014*/ 	.word	0x00000000


	//----- nvinfo : EIATTR_FRAME_SIZE
	.align		4
.L_21:
        /*0018*/ 	.byte	0x04, 0x11
        /*001a*/ 	.short	(.L_23 - .L_22)
	.align		4
.L_22:
        /*001c*/ 	.word	index@($__internal_1_$__cuda_sm10x_tcgen05_guardrail_trap_phase_invalid_during_alloc)
        /*0020*/ 	.word	0x00000000


	//----- nvinfo : EIATTR_FRAME_SIZE
	.align		4
.L_23:
        /*0024*/ 	.byte	0x04, 0x11
        /*0026*/ 	.short	(.L_25 - .L_24)
	.align		4
.L_24:
        /*0028*/ 	.word	index@($__internal_0_$__cuda_sm10x_tcgen05_guardrail_trap_col_being_dealloced_not_returned_by_alloc)
        /*002c*/ 	.word	0x00000000


	//----- nvinfo : EIATTR_FRAME_SIZE
	.align		4
.L_25:
        /*0030*/ 	.byte	0x04, 0x11
        /*0032*/ 	.short	(.L_27 - .L_26)
	.align		4
.L_26:
        /*0034*/ 	.word	index@(_ZN7cutlass13device_kernelINS_4gemm6kernel13GemmUniversalIN4cute5tupleIJiiiiEEENS1_10collective13CollectiveMmaINS1_35MainloopSm100TmaUmmaWarpSpecializedILi5ELi2ELi4ENS5_IJNS4_1CILi1EEENSA_ILi2EEESB_EEEEENS5_IJNSA_ILi64EEESF_NSA_ILi32EEEEEENS_12float_e4m3_tENS5_IJlSB_lEEESI_SJ_NS4_8TiledMMAINS4_8MMA_AtomIJNS4_10MMA_TraitsINS4_19SM100_MMA_F8F6F4_SSEJSI_SI_fSF_SF_NS4_17integral_constantINS4_4UMMA5MajorELSQ_0EEESR_NSO_INSP_7ScaleInELSS_0EEEST_EEEEEENS4_6LayoutINS5_IJSB_SB_SB_EEENS5_IJNSA_ILi0EEESY_SY_EEEEENS5_IJNS4_10UnderscoreES11_S11_EEEEENS4_23SM90_TMA_LOAD_MULTICASTENS4_14ComposedLayoutINS4_7SwizzleILi1ELi4ELi3EEENS4_18smem_ptr_flag_bitsILi8EEENSW_INS5_IJNSA_ILi8EEESG_EEENS5_IJSG_SB_EEEEEEEvNS4_8identityENS4_13SM90_TMA_LOADES1E_vS1F_EENS_8epilogue10collective18CollectiveEpilogueINS1I_23Sm100TmaWarpSpecializedILi1ELi1ELi32ELb0ELb0EEEJSH_NS5_IJNSW_ISF_SB_EES1N_EEESI_SJ_SI_SJ_NS1I_6fusion15FusionCallbacksIS1M_NS1P_17LinearCombinationISI_fSI_fLNS_15FloatRoundStyleE2EEESH_S1O_JEEENS4_5SM1004TMEM4LOAD26SM100_TMEM_LOAD_16dp32b32xES1G_NS15_INS16_ILi2ELi4ELi3EEES19_NSW_INS5_IJS1A_SF_EEENS5_IJSF_SB_EEEEEEENS4_39AutoVectorizingCopyWithAssumedAlignmentILi128EEENS4_14SM90_TMA_STOREES23_S25_S25_EEEvvEEEEvNT_6ParamsE)
        /*0038*/ 	.word	0x00000000


	//----- nvinfo : EIATTR_MIN_STACK_SIZE
	.align		4
.L_27:
        /*003c*/ 	.byte	0x04, 0x12
        /*003e*/ 	.short	(.L_29 - .L_28)
	.align		4
.L_28:
        /*0040*/ 	.word	index@(_ZN7cutlass13device_kernelINS_4gemm6kernel13GemmUniversalIN4cute5tupleIJiiiiEEENS1_10collective13CollectiveMmaINS1_35MainloopSm100TmaUmmaWarpSpecializedILi5ELi2ELi4ENS5_IJNS4_1CILi1EEENSA_ILi2EEESB_EEEEENS5_IJNSA_ILi64EEESF_NSA_ILi32EEEEEENS_12float_e4m3_tENS5_IJlSB_lEEESI_SJ_NS4_8TiledMMAINS4_8MMA_AtomIJNS4_10MMA_TraitsINS4_19SM100_MMA_F8F6F4_SSEJSI_SI_fSF_SF_NS4_17integral_constantINS4_4UMMA5MajorELSQ_0EEESR_NSO_INSP_7ScaleInELSS_0EEEST_EEEEEENS4_6LayoutINS5_IJSB_SB_SB_EEENS5_IJNSA_ILi0EEESY_SY_EEEEENS5_IJNS4_10UnderscoreES11_S11_EEEEENS4_23SM90_TMA_LOAD_MULTICASTENS4_14ComposedLayoutINS4_7SwizzleILi1ELi4ELi3EEENS4_18smem_ptr_flag_bitsILi8EEENSW_INS5_IJNSA_ILi8EEESG_EEENS5_IJSG_SB_EEEEEEEvNS4_8identityENS4_13SM90_TMA_LOADES1E_vS1F_EENS_8epilogue10collective18CollectiveEpilogueINS1I_23Sm100TmaWarpSpecializedILi1ELi1ELi32ELb0ELb0EEEJSH_NS5_IJNSW_ISF_SB_EES1N_EEESI_SJ_SI_SJ_NS1I_6fusion15FusionCallbacksIS1M_NS1P_17LinearCombinationISI_fSI_fLNS_15FloatRoundStyleE2EEESH_S1O_JEEENS4_5SM1004TMEM4LOAD26SM100_TMEM_LOAD_16dp32b32xES1G_NS15_INS16_ILi2ELi4ELi3EEES19_NSW_INS5_IJS1A_SF_EEENS5_IJSF_SB_EEEEEEENS4_39AutoVectorizingCopyWithAssumedAlignmentILi128EEENS4_14SM90_TMA_STOREES23_S25_S25_EEEvvEEEEvNT_6ParamsE)
        /*0044*/ 	.word	0x00000000
.L_29:


//--------------------- .nv.compat                --------------------------
	.section	.nv.compat,"",@"SHT_CUDA_COMPAT_INFO"
	.align	4
        /*0000*/ 	.byte	0x02, 0x09, 0x01, 0x00, 0x02, 0x02, 0x02, 0x00, 0x02, 0x05, 0x05, 0x00, 0x03, 0x07, 0x01, 0x01
        /*0010*/ 	.byte	0x02, 0x03, 0x01, 0x00, 0x02, 0x06, 0x01, 0x00, 0x04, 0x0b, 0x08, 0x00, 0x09, 0x00, 0x00, 0x00
        /*0020*/ 	.byte	0x00, 0x00, 0x00, 0x00


//--------------------- .nv.info._ZN7cutlass13device_kernelINS_4gemm6kernel13GemmUniversalIN4cute5tupleIJiiiiEEENS1_10collective13CollectiveMmaINS1_35MainloopSm100TmaUmmaWarpSpecializedILi5ELi2ELi4ENS5_IJNS4_1CILi1EEENSA_ILi2EEESB_EEEEENS5_IJNSA_ILi64EEESF_NSA_ILi32EEEEEENS_12float_e4m3_tENS5_IJlSB_lEEESI_SJ_NS4_8TiledMMAINS4_8MMA_AtomIJNS4_10MMA_TraitsINS4_19SM100_MMA_F8F6F4_SSEJSI_SI_fSF_SF_NS4_17integral_constantINS4_4UMMA5MajorELSQ_0EEESR_NSO_INSP_7ScaleInELSS_0EEEST_EEEEEENS4_6LayoutINS5_IJSB_SB_SB_EEENS5_IJNSA_ILi0EEESY_SY_EEEEENS5_IJNS4_10UnderscoreES11_S11_EEEEENS4_23SM90_TMA_LOAD_MULTICASTENS4_14ComposedLayoutINS4_7SwizzleILi1ELi4ELi3EEENS4_18smem_ptr_flag_bitsILi8EEENSW_INS5_IJNSA_ILi8EEESG_EEENS5_IJSG_SB_EEEEEEEvNS4_8identityENS4_13SM90_TMA_LOADES1E_vS1F_EENS_8epilogue10collective18CollectiveEpilogueINS1I_23Sm100TmaWarpSpecializedILi1ELi1ELi32ELb0ELb0EEEJSH_NS5_IJNSW_ISF_SB_EES1N_EEESI_SJ_SI_SJ_NS1I_6fusion15FusionCallbacksIS1M_NS1P_17LinearCombinationISI_fSI_fLNS_15FloatRoundStyleE2EEESH_S1O_JEEENS4_5SM1004TMEM4LOAD26SM100_TMEM_LOAD_16dp32b32xES1G_NS15_INS16_ILi2ELi4ELi3EEES19_NSW_INS5_IJS1A_SF_EEENS5_IJSF_SB_EEEEEEENS4_39AutoVectorizingCopyWithAssumedAlignmentILi128EEENS4_14SM90_TMA_STOREES23_S25_S25_EEEvvEEEEvNT_6ParamsE --------------------------
	.section	.nv.info._ZN7cutlass13device_kernelINS_4gemm6kernel13GemmUniversalIN4cute5tupleIJiiiiEEENS1_10collective13CollectiveMmaINS1_35MainloopSm100TmaUmmaWarpSpecializedILi5ELi2ELi4ENS5_IJNS4_1CILi1EEENSA_ILi2EEESB_EEEEENS5_IJNSA_ILi64EEESF_NSA_ILi32EEEEEENS_12float_e4m3_tENS5_IJlSB_lEEESI_SJ_NS4_8TiledMMAINS4_8MMA_AtomIJNS4_10MMA_TraitsINS4_19SM100_MMA_F8F6F4_SSEJSI_SI_fSF_SF_NS4_17integral_constantINS4_4UMMA5MajorELSQ_0EEESR_NSO_INSP_7ScaleInELSS_0EEEST_EEEEEENS4_6LayoutINS5_IJSB_SB_SB_EEENS5_IJNSA_ILi0EEESY_SY_EEEEENS5_IJNS4_10UnderscoreES11_S11_EEEEENS4_23SM90_TMA_LOAD_MULTICASTENS4_14ComposedLayoutINS4_7SwizzleILi1ELi4ELi3EEENS4_18smem_ptr_flag_bitsILi8EEENSW_INS5_IJNSA_ILi8EEESG_EEENS5_IJSG_SB_EEEEEEEvNS4_8identityENS4_13SM90_TMA_LOADES1E_vS1F_EENS_8epilogue10collective18CollectiveEpilogueINS1I_23Sm100TmaWarpSpecializedILi1ELi1ELi32ELb0ELb0EEEJSH_NS5_IJNSW_ISF_SB_EES1N_EEESI_SJ_SI_SJ_NS1I_6fusion15FusionCallbacksIS1M_NS1P_17LinearCombinationISI_fSI_fLNS_15FloatRoundStyleE2EEESH_S1O_JEEENS4_5SM1004TMEM4LOAD26SM100_TMEM_LOAD_16dp32b32xES1G_NS15_INS16_ILi2ELi4ELi3EEES19_NSW_INS5_IJS1A_SF_EEENS5_IJSF_SB_EEEEEEENS4_39AutoVectorizingCopyWithAssumedAlignmentILi128EEENS4_14SM90_TMA_STOREES23_S25_S25_EEEvvEEEEvNT_6ParamsE,"",@"SHT_CUDA_INFO"
	.sectionflags	@""
	.align	4


	//----- nvinfo : EIATTR_CUDA_API_VERSION
	.align		4
        /*0000*/ 	.byte	0x04, 0x37
        /*0002*/ 	.short	(.L_31 - .L_30)
.L_30:
        /*0004*/ 	.word	0x00000082


	//----- nvinfo : EIATTR_KPARAM_INFO
	.align		4
.L_31:
        /*0008*/ 	.byte	0x04, 0x17
        /*000a*/ 	.short	(.L_33 - .L_32)
.L_32:
        /*000c*/ 	.word	0x00000000
        /*0010*/ 	.short	0x0000
        /*0012*/ 	.short	0x0000
        /*0014*/ 	.byte	0x00, 0xf0, 0x01, 0x20


	//----- nvinfo : EIATTR_AT_ENTRY_FRAGMENTS
	.align		4
.L_33:
        /*0018*/ 	.byte	0x04, 0x4f
        /*001a*/ 	.short	(.L_35 - .L_34)


	//   ....[0]....
.L_34:
        /*001c*/ 	.word	0x00000006


	//----- nvinfo : EIATTR_RESERVED_SMEM_USED
	.align		4
.L_35:
        /*0020*/ 	.byte	0x01, 0x41
	.zero		2


	//----- nvinfo : EIATTR_SPARSE_MMA_MASK
	.align		4
        /*0024*/ 	.byte	0x03, 0x50
        /*0026*/ 	.short	0x0000


	//----- nvinfo : EIATTR_TCGEN05_1CTA_USED
	.align		4
        /*0028*/ 	.byte	0x01, 0x51
	.zero		2


	//----- nvinfo : EIATTR_MAXREG_COUNT
	.align		4
        /*002c*/ 	.byte	0x03, 0x1b
        /*002e*/ 	.short	0x00ff


	//----- nvinfo : EIATTR_NUM_BARRIERS
	.align		4
        /*0030*/ 	.byte	0x02, 0x4c
        /*0032*/ 	.byte	0x07
	.zero		1


	//----- nvinfo : EIATTR_EXTERNS
	.align		4
        /*0034*/ 	.byte	0x04, 0x0f
        /*0036*/ 	.short	(.L_37 - .L_36)


	//   ....[0]....
	.align		4
.L_36:
        /*0038*/ 	.word	index@(__assertfail)


	//----- nvinfo : EIATTR_MERCURY_ISA_VERSION
	.align		4
.L_37:
        /*003c*/ 	.byte	0x03, 0x5f
        /*003e*/ 	.short	0x0101


	//----- nvinfo : EIATTR_INT_WARP_WIDE_INSTR_OFFSETS
	.align		4
        /*0040*/ 	.byte	0x04, 0x31
        /*0042*/ 	.short	(.L_39 - .L_38)


	//   ....[0]....
.L_38:
        /*0044*/ 	.word	0x00003b90


	//   ....[1]....
        /*0048*/ 	.word	0x00003bc0


	//   ....[2]....
        /*004c*/ 	.word	0x00003be0


	//   ....[3]....
        /*0050*/ 	.word	0x00004710


	//   ....[4]....
        /*0054*/ 	.word	0x000047c0


	//----- nvinfo : EIATTR_COOP_GROUP_MASK_REGIDS
	.align		4
.L_39:
        /*0058*/ 	.byte	0x04, 0x29
        /*005a*/ 	.short	(.L_41 - .L_40)


	//   ....[0]....
.L_40:
        /*005c*/ 	.word	0xffffffff


	//   ....[1]....
        /*0060*/ 	.word	0xffffffff


	//   ....[2]....
        /*0064*/ 	.word	0xffffffff


	//   ....[3]....
        /*0068*/ 	.word	0xffffffff


	//   ....[4]....
        /*006c*/ 	.word	0xffffffff


	//   ....[5]....
        /*0070*/ 	.word	0xffffffff


	//   ....[6]....
        /*0074*/ 	.word	0xffffffff


	//   ....[7]....
        /*0078*/ 	.word	0xffffffff


	//   ....[8]....
        /*007c*/ 	.word	0xffffffff


	//   ....[9]....
        /*0080*/ 	.word	0xffffffff


	//   ....[10]....
        /*0084*/ 	.word	0xffffffff


	//   ....[11]....
        /*0088*/ 	.word	0xffffffff


	//   ....[12]....
        /*008c*/ 	.word	0xffffffff


	//   ....[13]....
        /*0090*/ 	.word	0xffffffff


	//----- nvinfo : EIATTR_COOP_GROUP_INSTR_OFFSETS
	.align		4
.L_41:
        /*0094*/ 	.byte	0x04, 0x28
        /*0096*/ 	.short	(.L_43 - .L_42)


	//   ....[0]....
.L_42:
        /*0098*/ 	.word	0x00000080


	//   ....[1]....
        /*009c*/ 	.word	0x000004e0


	//   ....[2]....
        /*00a0*/ 	.word	0x000006b0


	//   ....[3]....
        /*00a4*/ 	.word	0x000007f0


	//   ....[4]....
        /*00a8*/ 	.word	0x000008f0


	//   ....[5]....
        /*00ac*/ 	.word	0x00000a60


	//   ....[6]....
        /*00b0*/ 	.word	0x00000c00


	//   ....[7]....
        /*00b4*/ 	.word	0x00000db0


	//   ....[8]....
        /*00b8*/ 	.word	0x00001fa0


	//   ....[9]....
        /*00bc*/ 	.word	0x00002ed0


	//   ....[10]....
        /*00c0*/ 	.word	0x000030e0


	//   ....[11]....
        /*00c4*/ 	.word	0x00003110


	//   ....[12]....
        /*00c8*/ 	.word	0x00003a70


	//   ....[13]....
        /*00cc*/ 	.word	0x00003ca0


	//----- nvinfo : EIATTR_VRC_CTA_INIT_COUNT
	.align		4
.L_43:
        /*00d0*/ 	.byte	0x02, 0x4a
        /*00d2*/ 	.byte	0x80
	.zero		1


	//----- nvinfo : EIATTR_SYSCALL_OFFSETS
	.align		4
        /*00d4*/ 	.byte	0x04, 0x46
        /*00d6*/ 	.short	(.L_45 - .L_44)


	//   ....[0]....
.L_44:
        /*00d8*/ 	.word	0x00005330


	//   ....[1]....
        /*00dc*/ 	.word	0x00005470


	//   ....[2]....
        /*00e0*/ 	.word	0x00005bf0


	//----- nvinfo : EIATTR_MBARRIER_INSTR_OFFSETS
	.align		4
.L_45:
        /*00e4*/ 	.byte	0x04, 0x39
        /*00e6*/ 	.short	(.L_47 - .L_46)


	//   ....[0]....
.L_46:
        /*00e8*/ 	.word	0x00000600
        /*00ec*/ 	.word	0x000000ff
        /*00f0*/ 	.word	0x00000000
        /*00f4*/ 	.short	0x0100
        /*00f6*/ 	.byte	0x04
	.zero		1


	//   ....[1]....
        /*00f8*/ 	.word	0x00000610
        /*00fc*/ 	.word	0x000000ff
        /*0100*/ 	.word	0x00000028
        /*0104*/ 	.short	0x0100
        /*0106*/ 	.byte	0x04
	.zero		1


	//   ....[2]....
        /*0108*/ 	.word	0x00000620
        /*010c*/ 	.word	0x000000ff
        /*0110*/ 	.word	0x00000008
        /*0114*/ 	.short	0x0100
        /*0116*/ 	.byte	0x04
	.zero		1


	//   ....[3]....
        /*0118*/ 	.word	0x00000630
        /*011c*/ 	.word	0x000000ff
        /*0120*/ 	.word	0x00000030
        /*0124*/ 	.short	0x0100
        /*0126*/ 	.byte	0x04
	.zero		1


	//   ....[4]....
        /*0128*/ 	.word	0x00000640
        /*012c*/ 	.word	0x000000ff
        /*0130*/ 	.word	0x00000010
        /*0134*/ 	.short	0x0100
        /*0136*/ 	.byte	0x04
	.zero		1


	//   ....[5]....
        /*0138*/ 	.word	0x00000650
        /*013c*/ 	.word	0x000000ff
        /*0140*/ 	.word	0x00000038
        /*0144*/ 	.short	0x0100
        /*0146*/ 	.byte	0x04
	.zero		1


	//   ....[6]....
        /*0148*/ 	.word	0x00000660
        /*014c*/ 	.word	0x000000ff
        /*0150*/ 	.word	0x00000018
        /*0154*/ 	.short	0x0100
        /*0156*/ 	.byte	0x04
	.zero		1


	//   ....[7]....
        /*0158*/ 	.word	0x00000670
        /*015c*/ 	.word	0x000000ff
        /*0160*/ 	.word	0x00000040
        /*0164*/ 	.short	0x0100
        /*0166*/ 	.byte	0x04
	.zero		1


	//   ....[8]....
        /*0168*/ 	.word	0x00000680
        /*016c*/ 	.word	0x000000ff
        /*0170*/ 	.word	0x00000020
        /*0174*/ 	.short	0x0100
        /*0176*/ 	.byte	0x04
	.zero		1


	//   ....[9]....
        /*0178*/ 	.word	0x00000690
        /*017c*/ 	.word	0x000000ff
        /*0180*/ 	.word	0x00000048
        /*0184*/ 	.short	0x0100
        /*0186*/ 	.byte	0x04
	.zero		1


	//   ....[10]....
        /*0188*/ 	.word	0x000007c0
        /*018c*/ 	.word	0x000000ff
        /*0190*/ 	.word	0x00000050
        /*0194*/ 	.short	0x0100
        /*0196*/ 	.byte	0x04
	.zero		1


	//   ....[11]....
        /*0198*/ 	.word	0x000007d0
        /*019c*/ 	.word	0x000000ff
        /*01a0*/ 	.word	0x00000058
        /*01a4*/ 	.short	0x0100
        /*01a6*/ 	.byte	0x04
	.zero		1


	//   ....[12]....
        /*01a8*/ 	.word	0x000008c0
        /*01ac*/ 	.word	0x000000ff
        /*01b0*/ 	.word	0x00000060
        /*01b4*/ 	.short	0x0100
        /*01b6*/ 	.byte	0x06
	.zero		1


	//   ....[13]....
        /*01b8*/ 	.word	0x000008d0
        /*01bc*/ 	.word	0x000000ff
        /*01c0*/ 	.word	0x00000068
        /*01c4*/ 	.short	0x0100
        /*01c6*/ 	.byte	0x06
	.zero		1


	//   ....[14]....
        /*01c8*/ 	.word	0x00000a10
        /*01cc*/ 	.word	0x000000ff
        /*01d0*/ 	.word	0x00000070
        /*01d4*/ 	.short	0x0100
        /*01d6*/ 	.byte	0x06
	.zero		1


	//   ....[15]....
        /*01d8*/ 	.word	0x00000a20
        /*01dc*/ 	.word	0x000000ff
        /*01e0*/ 	.word	0x00000080
        /*01e4*/ 	.short	0x0100
        /*01e6*/ 	.byte	0x06
	.zero		1


	//   ....[16]....
        /*01e8*/ 	.word	0x00000a30
        /*01ec*/ 	.word	0x000000ff
        /*01f0*/ 	.word	0x00000078
        /*01f4*/ 	.short	0x0100
        /*01f6*/ 	.byte	0x06
	.zero		1


	//   ....[17]....
        /*01f8*/ 	.word	0x00000a40
        /*01fc*/ 	.word	0x000000ff
        /*0200*/ 	.word	0x00000088
        /*0204*/ 	.short	0x0100
        /*0206*/ 	.byte	0x06
	.zero		1


	//   ....[18]....
        /*0208*/ 	.word	0x00000b70
        /*020c*/ 	.word	0x000000ff
        /*0210*/ 	.word	0x00000090
        /*0214*/ 	.short	0x0100
        /*0216*/ 	.byte	0x04
	.zero		1


	//   ....[19]....
        /*0218*/ 	.word	0x00000b80
        /*021c*/ 	.word	0x000000ff
        /*0220*/ 	.word	0x000000b0
        /*0224*/ 	.short	0x0100
        /*0226*/ 	.byte	0x04
	.zero		1


	//   ....[20]....
        /*0228*/ 	.word	0x00000b90
        /*022c*/ 	.word	0x000000ff
        /*0230*/ 	.word	0x00000098
        /*0234*/ 	.short	0x0100
        /*0236*/ 	.byte	0x04
	.zero		1


	//   ....[21]....
        /*0238*/ 	.word	0x00000ba0
        /*023c*/ 	.word	0x000000ff
        /*0240*/ 	.word	0x000000b8
        /*0244*/ 	.short	0x0100
        /*0246*/ 	.byte	0x04
	.zero		1


	//   ....[22]....
        /*0248*/ 	.word	0x00000bb0
        /*024c*/ 	.word	0x000000ff
        /*0250*/ 	.word	0x000000a0
        /*0254*/ 	.short	0x0100
        /*0256*/ 	.byte	0x04
	.zero		1


	//   ....[23]....
        /*0258*/ 	.word	0x00000bc0
        /*025c*/ 	.word	0x000000ff
        /*0260*/ 	.word	0x000000c0
        /*0264*/ 	.short	0x0100
        /*0266*/ 	.byte	0x04
	.zero		1


	//   ....[24]....
        /*0268*/ 	.word	0x00000bd0
        /*026c*/ 	.word	0x000000ff
        /*0270*/ 	.word	0x000000a8
        /*0274*/ 	.short	0x0100
        /*0276*/ 	.byte	0x04
	.zero		1


	//   ....[25]....
        /*0278*/ 	.word	0x00000be0
        /*027c*/ 	.word	0x000000ff
        /*0280*/ 	.word	0x000000c8
        /*0284*/ 	.short	0x0100
        /*0286*/ 	.byte	0x04
	.zero		1


	//   ....[26]....
        /*0288*/ 	.word	0x00000cd0
        /*028c*/ 	.word	0x000000ff
        /*0290*/ 	.word	0x000000d0
        /*0294*/ 	.short	0x0100
        /*0296*/ 	.byte	0x04
	.zero		1


	//   ....[27]....
        /*0298*/ 	.word	0x00000ce0
        /*029c*/ 	.word	0x000000ff
        /*02a0*/ 	.word	0x000000e0
        /*02a4*/ 	.short	0x0100
        /*02a6*/ 	.byte	0x04
	.zero		1


	//   ....[28]....
        /*02a8*/ 	.word	0x00000cf0
        /*02ac*/ 	.word	0x000000ff
        /*02b0*/ 	.word	0x000000d8
        /*02b4*/ 	.short	0x0100
        /*02b6*/ 	.byte	0x04
	.zero		1


	//   ....[29]....
        /*02b8*/ 	.word	0x00000d00
        /*02bc*/ 	.word	0x000000ff
        /*02c0*/ 	.word	0x000000e8
        /*02c4*/ 	.short	0x0100
        /*02c6*/ 	.byte	0x04
	.zero		1


	//   ....[30]....
        /*02c8*/ 	.word	0x00001820
        /*02cc*/ 	.word	0x00000000
        /*02d0*/ 	.word	0x000000e0
        /*02d4*/ 	.short	0x010a
        /*02d6*/ 	.byte	0xff
	.zero		1


	//   ....[31]....
        /*02d8*/ 	.word	0x00001850
        /*02dc*/ 	.word	0x00000000
        /*02e0*/ 	.word	0x000000d0
        /*02e4*/ 	.short	0x0101
        /*02e6*/ 	.byte	0xff
	.zero		1


	//   ....[32]....
        /*02e8*/ 	.word	0x00001920
        /*02ec*/ 	.word	0x000000ff
        /*02f0*/ 	.word	0x00000028
        /*02f4*/ 	.short	0x010a
        /*02f6*/ 	.byte	0x04
	.zero		1


	//   ....[33]....
        /*02f8*/ 	.word	0x000019a0
        /*02fc*/ 	.word	0x000000ff
        /*0300*/ 	.word	0x00000028
        /*0304*/ 	.short	0x010a
        /*0306*/ 	.byte	0x21
	.zero		1


	//   ....[34]....
        /*0308*/ 	.word	0x00001b40
        /*030c*/ 	.word	0x000000ff
        /*0310*/ 	.word	0x00000028
        /*0314*/ 	.short	0x010a
        /*0316*/ 	.byte	0x08
	.zero		1


	//   ....[35]....
        /*0318*/ 	.word	0x00001c50
        /*031c*/ 	.word	0x000000ff
        /*0320*/ 	.word	0x00000068
        /*0324*/ 	.short	0x0101
        /*0326*/ 	.byte	0x06
	.zero		1


	//   ....[36]....
        /*0328*/ 	.word	0x00001c70
        /*032c*/ 	.word	0x000000ff
        /*0330*/ 	.word	0x00000028
        /*0334*/ 	.short	0x010a
        /*0336*/ 	.byte	0x04
	.zero		1


	//   ....[37]....
        /*0338*/ 	.word	0x00001cf0
        /*033c*/ 	.word	0x000000ff
        /*0340*/ 	.word	0x00000028
        /*0344*/ 	.short	0x010a
        /*0346*/ 	.byte	0x11
	.zero		1


	//   ....[38]....
        /*0348*/ 	.word	0x00001e90
        /*034c*/ 	.word	0x000000ff
        /*0350*/ 	.word	0x00000028
        /*0354*/ 	.short	0x010a
        /*0356*/ 	.byte	0x07
	.zero		1


	//   ....[39]....
        /*0358*/ 	.word	0x00001fd0
        /*035c*/ 	.word	0x00000003
        /*0360*/ 	.word	0x00000070
        /*0364*/ 	.short	0x010a
        /*0366*/ 	.byte	0xff
	.zero		1


	//   ....[40]....
        /*0368*/ 	.word	0x00002120
        /*036c*/ 	.word	0x00000000
        /*0370*/ 	.word	0x00000000
        /*0374*/ 	.short	0x0101
        /*0376*/ 	.byte	0xff
	.zero		1


	//   ....[41]....
        /*0378*/ 	.word	0x000026c0
        /*037c*/ 	.word	0x000000ff
        /*0380*/ 	.word	0x00000000
        /*0384*/ 	.short	0x010a
        /*0386*/ 	.byte	0x04
	.zero		1


	//   ....[42]....
        /*0388*/ 	.word	0x00002750
        /*038c*/ 	.word	0x000000ff
        /*0390*/ 	.word	0x00000000
        /*0394*/ 	.short	0x010a
        /*0396*/ 	.byte	0x05
	.zero		1


	//   ....[43]....
        /*0398*/ 	.word	0x000027e0
        /*039c*/ 	.word	0x000000ff
        /*03a0*/ 	.word	0x00000000
        /*03a4*/ 	.short	0x010a
        /*03a6*/ 	.byte	0x05
	.zero		1


	//   ....[44]....
        /*03a8*/ 	.word	0x00002870
        /*03ac*/ 	.word	0x000000ff
        /*03b0*/ 	.word	0x00000000
        /*03b4*/ 	.short	0x010a
        /*03b6*/ 	.byte	0x05
	.zero		1


	//   ....[45]....
        /*03b8*/ 	.word	0x00002910
        /*03bc*/ 	.word	0x00000000
        /*03c0*/ 	.word	0x00000000
        /*03c4*/ 	.short	0x010a
        /*03c6*/ 	.byte	0xff
	.zero		1


	//   ....[46]....
        /*03c8*/ 	.word	0x00002a30
        /*03cc*/ 	.word	0x00000002
        /*03d0*/ 	.word	0x000000d0
        /*03d4*/ 	.short	0x010a
        /*03d6*/ 	.byte	0xff
	.zero		1


	//   ....[47]....
        /*03d8*/ 	.word	0x00002aa0
        /*03dc*/ 	.word	0x00000002
        /*03e0*/ 	.word	0x00000000
        /*03e4*/ 	.short	0x0101
        /*03e6*/ 	.byte	0xff
	.zero		1


	//   ....[48]....
        /*03e8*/ 	.word	0x00002ac0
        /*03ec*/ 	.word	0x000000ff
        /*03f0*/ 	.word	0x00000080
        /*03f4*/ 	.short	0x010a
        /*03f6*/ 	.byte	0x04
	.zero		1


	//   ....[49]....
        /*03f8*/ 	.word	0x00002be0
        /*03fc*/ 	.word	0x00000002
        /*0400*/ 	.word	0x00000070
        /*0404*/ 	.short	0x010a
        /*0406*/ 	.byte	0xff
	.zero		1


	//   ....[50]....
        /*0408*/ 	.word	0x00002ce0
        /*040c*/ 	.word	0x00000002
        /*0410*/ 	.word	0x00000000
        /*0414*/ 	.short	0x0101
        /*0416*/ 	.byte	0xff
	.zero		1


	//   ....[51]....
        /*0418*/ 	.word	0x00002d70
        /*041c*/ 	.word	0x000000ff
        /*0420*/ 	.word	0x00000080
        /*0424*/ 	.short	0x0106
        /*0426*/ 	.byte	0x04
	.zero		1


	//   ....[52]....
        /*0428*/ 	.word	0x00002d90
        /*042c*/ 	.word	0x000000ff
        /*0430*/ 	.word	0x00000080
        /*0434*/ 	.short	0x010a
        /*0436*/ 	.byte	0x04
	.zero		1


	//   ....[53]....
        /*0438*/ 	.word	0x00002e20
        /*043c*/ 	.word	0x000000ff
        /*0440*/ 	.word	0x00000080
        /*0444*/ 	.short	0x0106
        /*0446*/ 	.byte	0x07
	.zero		1


	//   ....[54]....
        /*0448*/ 	.word	0x00002e60
        /*044c*/ 	.word	0x00000000
        /*0450*/ 	.word	0x00000080
        /*0454*/ 	.short	0x010a
        /*0456*/ 	.byte	0xff
	.zero		1


	//   ....[55]....
        /*0458*/ 	.word	0x00003350
        /*045c*/ 	.word	0x00000000
        /*0460*/ 	.word	0x00000070
        /*0464*/ 	.short	0x010a
        /*0466*/ 	.byte	0xff
	.zero		1


	//   ....[56]....
        /*0468*/ 	.word	0x00003450
        /*046c*/ 	.word	0x00000003
        /*0470*/ 	.word	0x00000000
        /*0474*/ 	.short	0x0101
        /*0476*/ 	.byte	0xff
	.zero		1


	//   ....[57]....
        /*0478*/ 	.word	0x00003460
        /*047c*/ 	.word	0x000000ff
        /*0480*/ 	.word	0x00000000
        /*0484*/ 	.short	0x010a
        /*0486*/ 	.byte	0x04
	.zero		1


	//   ....[58]....
        /*0488*/ 	.word	0x00003480
        /*048c*/ 	.word	0x000000ff
        /*0490*/ 	.word	0x000000b0
        /*0494*/ 	.short	0x010a
        /*0496*/ 	.byte	0x13
	.zero		1


	//   ....[59]....
        /*0498*/ 	.word	0x000035c0
        /*049c*/ 	.word	0x000000ff
        /*04a0*/ 	.word	0x00000000
        /*04a4*/ 	.short	0x010a
        /*04a6*/ 	.byte	0x06
	.zero		1


	//   ....[60]....
        /*04a8*/ 	.word	0x000036c0
        /*04ac*/ 	.word	0x000000ff
        /*04b0*/ 	.word	0x00000000
        /*04b4*/ 	.short	0x010a
        /*04b6*/ 	.byte	0x04
	.zero		1


	//   ....[61]....
        /*04b8*/ 	.word	0x000038a0
        /*04bc*/ 	.word	0x000000ff
        /*04c0*/ 	.word	0x00000000
        /*04c4*/ 	.short	0x010a
        /*04c6*/ 	.byte	0x04
	.zero		1


	//   ....[62]....
        /*04c8*/ 	.word	0x00003930
        /*04cc*/ 	.word	0x000000ff
        /*04d0*/ 	.word	0x00000000
        /*04d4*/ 	.short	0x010a
        /*04d6*/ 	.byte	0x05
	.zero		1


	//   ....[63]....
        /*04d8*/ 	.word	0x000039c0
        /*04dc*/ 	.word	0x000000ff
        /*04e0*/ 	.word	0x00000000
        /*04e4*/ 	.short	0x010a
        /*04e6*/ 	.byte	0x05
	.zero		1


	//   ....[64]....
        /*04e8*/ 	.word	0x00003a50
        /*04ec*/ 	.word	0x000000ff
        /*04f0*/ 	.word	0x00000000
        /*04f4*/ 	.short	0x010a
        /*04f6*/ 	.byte	0x04
	.zero		1


	//   ....[65]....
        /*04f8*/ 	.word	0x00003ef0
        /*04fc*/ 	.word	0x0000000c
        /*0500*/ 	.word	0x00000070
        /*0504*/ 	.short	0x010a
        /*0506*/ 	.byte	0xff
	.zero		1


	//   ....[66]....
        /*0508*/ 	.word	0x00004060
        /*050c*/ 	.word	0x00000000
        /*0510*/ 	.word	0x00000000
        /*0514*/ 	.short	0x0101
        /*0516*/ 	.byte	0xff
	.zero		1


	//   ....[67]....
        /*0518*/ 	.word	0x000044d0
        /*051c*/ 	.word	0x000000ff
        /*0520*/ 	.word	0x00000068
        /*0524*/ 	.short	0x010a
        /*0526*/ 	.byte	0x11
	.zero		1


	//   ....[68]....
        /*0528*/ 	.word	0x00004650
        /*052c*/ 	.word	0x000000ff
        /*0530*/ 	.word	0x00000058
        /*0534*/ 	.short	0x010a
        /*0536*/ 	.byte	0x11
	.zero		1


	//   ....[69]....
        /*0538*/ 	.word	0x00004860
        /*053c*/ 	.word	0x000000ff
        /*0540*/ 	.word	0x00000050
        /*0544*/ 	.short	0x010b
        /*0546*/ 	.byte	0x11
	.zero		1


	//   ....[70]....
        /*0548*/ 	.word	0x00004870
        /*054c*/ 	.word	0x000000ff
        /*0550*/ 	.word	0x00000000
        /*0554*/ 	.short	0x0101
        /*0556*/ 	.byte	0x30
	.zero		1


	//   ....[71]....
        /*0558*/ 	.word	0x000048b0
        /*055c*/ 	.word	0x00000000
        /*0560*/ 	.word	0x00000058
        /*0564*/ 	.short	0x010a
        /*0566*/ 	.byte	0xff
	.zero		1


	//   ....[72]....
        /*0568*/ 	.word	0x00004bf0
        /*056c*/ 	.word	0x00000003
        /*0570*/ 	.word	0x00000070
        /*0574*/ 	.short	0x010a
        /*0576*/ 	.byte	0xff
	.zero		1


	//   ....[73]....
        /*0578*/ 	.word	0x00004d70
        /*057c*/ 	.word	0x00000000
        /*0580*/ 	.word	0x00000000
        /*0584*/ 	.short	0x0101
        /*0586*/ 	.byte	0xff
	.zero		1


	//   ....[74]....
        /*0588*/ 	.word	0x000057d0
        /*058c*/ 	.word	0x000000ff
        /*0590*/ 	.word	0x00000050
        /*0594*/ 	.short	0x010a
        /*0596*/ 	.byte	0x2c
	.zero		1


	//   ....[75]....
        /*0598*/ 	.word	0x000057e0
        /*059c*/ 	.word	0x00000016
        /*05a0*/ 	.word	0x00000090
        /*05a4*/ 	.short	0x010a
        /*05a6*/ 	.byte	0xff
	.zero		1


	//   ....[76]....
        /*05a8*/ 	.word	0x00005990
        /*05ac*/ 	.word	0x000000ff
        /*05b0*/ 	.word	0x00000050
        /*05b4*/ 	.short	0x010a
        /*05b6*/ 	.byte	0x2c
	.zero		1


	//   ....[77]....
        /*05b8*/ 	.word	0x00005a70
        /*05bc*/ 	.word	0x000000ff
        /*05c0*/ 	.word	0x00000000
        /*05c4*/ 	.short	0x0101
        /*05c6*/ 	.byte	0x04
	.zero		1


	//   ....[78]....
        /*05c8*/ 	.word	0x00005ad0
        /*05cc*/ 	.word	0x00000016
        /*05d0*/ 	.word	0x00000090
        /*05d4*/ 	.short	0x010a
        /*05d6*/ 	.byte	0xff
	.zero		1


	//   ....[79]....
        /*05d8*/ 	.word	0x00005e40
        /*05dc*/ 	.word	0x000000ff
        /*05e0*/ 	.word	0x00000000
        /*05e4*/ 	.short	0x0101
        /*05e6*/ 	.byte	0x04
	.zero		1


	//   ....[80]....
        /*05e8*/ 	.word	0x00006720
        /*05ec*/ 	.word	0x00000000
        /*05f0*/ 	.word	0x000000e0
        /*05f4*/ 	.short	0x010a
        /*05f6*/ 	.byte	0xff
	.zero		1


	//   ....[81]....
        /*05f8*/ 	.word	0x00006780
        /*05fc*/ 	.word	0x00000000
        /*0600*/ 	.word	0x00000028
        /*0604*/ 	.short	0x010a
        /*0606*/ 	.byte	0xff
	.zero		1


	//   ....[82]....
        /*0608*/ 	.word	0x000067e0
        /*060c*/ 	.word	0x00000000
        /*0610*/ 	.word	0x00000028
        /*0614*/ 	.short	0x010a
        /*0616*/ 	.byte	0xff
	.zero		1


	//   ....[83]....
        /*0618*/ 	.word	0x00006830
        /*061c*/ 	.word	0x00000003
        /*0620*/ 	.word	0x00000070
        /*0624*/ 	.short	0x010a
        /*0626*/ 	.byte	0xff
	.zero		1


	//   ....[84]....
        /*0628*/ 	.word	0x00006890
        /*062c*/ 	.word	0x00000000
        /*0630*/ 	.word	0x00000000
        /*0634*/ 	.short	0x010a
        /*0636*/ 	.byte	0xff
	.zero		1


	//   ....[85]....
        /*0638*/ 	.word	0x000068f0
        /*063c*/ 	.word	0x00000000
        /*0640*/ 	.word	0x00000000
        /*0644*/ 	.short	0x010a
        /*0646*/ 	.byte	0xff
	.zero		1


	//   ....[86]....
        /*0648*/ 	.word	0x00006950
        /*064c*/ 	.word	0x00000000
        /*0650*/ 	.word	0x00000000
        /*0654*/ 	.short	0x010a
        /*0656*/ 	.byte	0xff
	.zero		1


	//   ....[87]....
        /*0658*/ 	.word	0x000069b0
        /*065c*/ 	.word	0x00000000
        /*0660*/ 	.word	0x00000000
        /*0664*/ 	.short	0x010a
        /*0666*/ 	.byte	0xff
	.zero		1


	//   ....[88]....
        /*0668*/ 	.word	0x00006a00
        /*066c*/ 	.word	0x00000002
        /*0670*/ 	.word	0x000000d0
        /*0674*/ 	.short	0x010a
        /*0676*/ 	.byte	0xff
	.zero		1


	//   ....[89]....
        /*0678*/ 	.word	0x00006a60
        /*067c*/ 	.word	0x00000002
        /*0680*/ 	.word	0x00000080
        /*0684*/ 	.short	0x010a
        /*0686*/ 	.byte	0xff
	.zero		1


	//   ....[90]....
        /*0688*/ 	.word	0x00006ab0
        /*068c*/ 	.word	0x00000002
        /*0690*/ 	.word	0x00000070
        /*0694*/ 	.short	0x010a
        /*0696*/ 	.byte	0xff
	.zero		1


	//   ....[91]....
        /*0698*/ 	.word	0x00006b10
        /*069c*/ 	.word	0x00000000
        /*06a0*/ 	.word	0x00000080
        /*06a4*/ 	.short	0x010a
        /*06a6*/ 	.byte	0xff
	.zero		1


	//   ....[92]....
        /*06a8*/ 	.word	0x00006b60
        /*06ac*/ 	.word	0x00000000
        /*06b0*/ 	.word	0x00000070
        /*06b4*/ 	.short	0x010a
        /*06b6*/ 	.byte	0xff
	.zero		1


	//   ....[93]....
        /*06b8*/ 	.word	0x00006bc0
        /*06bc*/ 	.word	0x00000002
        /*06c0*/ 	.word	0x000000b0
        /*06c4*/ 	.short	0x010a
        /*06c6*/ 	.byte	0xff
	.zero		1


	//   ....[94]....
        /*06c8*/ 	.word	0x00006c20
        /*06cc*/ 	.word	0x00000000
        /*06d0*/ 	.word	0x00000000
        /*06d4*/ 	.short	0x010a
        /*06d6*/ 	.byte	0xff
	.zero		1


	//   ....[95]....
        /*06d8*/ 	.word	0x00006c80
        /*06dc*/ 	.word	0x00000000
        /*06e0*/ 	.word	0x00000000
        /*06e4*/ 	.short	0x010a
        /*06e6*/ 	.byte	0xff
	.zero		1


	//   ....[96]....
        /*06e8*/ 	.word	0x00006ce0
        /*06ec*/ 	.word	0x00000000
        /*06f0*/ 	.word	0x00000000
        /*06f4*/ 	.short	0x010a
        /*06f6*/ 	.byte	0xff
	.zero		1


	//   ....[97]....
        /*06f8*/ 	.word	0x00006d40
        /*06fc*/ 	.word	0x00000000
        /*0700*/ 	.word	0x00000000
        /*0704*/ 	.short	0x010a
        /*0706*/ 	.byte	0xff
	.zero		1


	//   ....[98]....
        /*0708*/ 	.word	0x00006da0
        /*070c*/ 	.word	0x00000000
        /*0710*/ 	.word	0x00000000
        /*0714*/ 	.short	0x010a
        /*0716*/ 	.byte	0xff
	.zero		1


	//   ....[99]....
        /*0718*/ 	.word	0x00006df0
        /*071c*/ 	.word	0x0000000c
        /*0720*/ 	.word	0x00000070
        /*0724*/ 	.short	0x010a
        /*0726*/ 	.byte	0xff
	.zero		1


	//   ....[100]....
        /*0728*/ 	.word	0x00006e50
        /*072c*/ 	.word	0x00000000
        /*0730*/ 	.word	0x00000068
        /*0734*/ 	.short	0x010a
        /*0736*/ 	.byte	0xff
	.zero		1


	//   ....[101]....
        /*0738*/ 	.word	0x00006eb0
        /*073c*/ 	.word	0x00000000
        /*0740*/ 	.word	0x00000058
        /*0744*/ 	.short	0x010a
        /*0746*/ 	.byte	0xff
	.zero		1


	//   ....[102]....
        /*0748*/ 	.word	0x00006f00
        /*074c*/ 	.word	0x00000003
        /*0750*/ 	.word	0x00000070
        /*0754*/ 	.short	0x010a
        /*0756*/ 	.byte	0xff
	.zero		1


	//   ....[103]....
        /*0758*/ 	.word	0x00006f60
        /*075c*/ 	.word	0x00000000
        /*0760*/ 	.word	0x00000050
        /*0764*/ 	.short	0x010a
        /*0766*/ 	.byte	0xff
	.zero		1


	//   ....[104]....
        /*0768*/ 	.word	0x00006fb0
        /*076c*/ 	.word	0x00000016
        /*0770*/ 	.word	0x00000090
        /*0774*/ 	.short	0x010a
        /*0776*/ 	.byte	0xff
	.zero		1


	//----- nvinfo : EIATTR_NUM_MBARRIERS
	.align		4
.L_47:
        /*0778*/ 	.byte	0x03, 0x38
        /*077a*/ 	.short	0x001e


	//----- nvinfo : EIATTR_EXIT_INSTR_OFFSETS
	.align		4
        /*077c*/ 	.byte	0x04, 0x1c
        /*077e*/ 	.short	(.L_49 - .L_48)


	//   ....[0]....
.L_48:
        /*0780*/ 	.word	0x00002940


	//   ....[1]....
        /*0784*/ 	.word	0x00002e30


	//   ....[2]....
        /*0788*/ 	.word	0x00002e90


	//   ....[3]....
        /*078c*/ 	.word	0x00003cb0


	//   ....[4]....
        /*0790*/ 	.word	0x000048e0


	//   ....[5]....
        /*0794*/ 	.word	0x00004920


	//   ....[6]....
        /*0798*/ 	.word	0x00006710


	//----- nvinfo : EIATTR_MAX_THREADS
	.align		4
.L_49:
        /*079c*/ 	.byte	0x04, 0x05
        /*079e*/ 	.short	(.L_51 - .L_50)
.L_50:
        /*07a0*/ 	.word	0x00000100
        /*07a4*/ 	.word	0x00000001
        /*07a8*/ 	.word	0x00000001


	//----- nvinfo : EIATTR_CRS_STACK_SIZE
	.align		4
.L_51:
        /*07ac*/ 	.byte	0x04, 0x1e
        /*07ae*/ 	.short	(.L_53 - .L_52)
.L_52:
        /*07b0*/ 	.word	0x00000000


	//----- nvinfo : EIATTR_CBANK_PARAM_SIZE
	.align		4
.L_53:
        /*07b4*/ 	.byte	0x03, 0x19
        /*07b6*/ 	.short	0x0800


	//----- nvinfo : EIATTR_PARAM_CBANK
	.align		4
        /*07b8*/ 	.byte	0x04, 0x0a
        /*07ba*/ 	.short	(.L_55 - .L_54)
	.align		4
.L_54:
        /*07bc*/ 	.word	index@(.nv.constant0._ZN7cutlass13device_kernelINS_4gemm6kernel13GemmUniversalIN4cute5tupleIJiiiiEEENS1_10collective13CollectiveMmaINS1_35MainloopSm100TmaUmmaWarpSpecializedILi5ELi2ELi4ENS5_IJNS4_1CILi1EEENSA_ILi2EEESB_EEEEENS5_IJNSA_ILi64EEESF_NSA_ILi32EEEEEENS_12float_e4m3_tENS5_IJlSB_lEEESI_SJ_NS4_8TiledMMAINS4_8MMA_AtomIJNS4_10MMA_TraitsINS4_19SM100_MMA_F8F6F4_SSEJSI_SI_fSF_SF_NS4_17integral_constantINS4_4UMMA5MajorELSQ_0EEESR_NSO_INSP_7ScaleInELSS_0EEEST_EEEEEENS4_6LayoutINS5_IJSB_SB_SB_EEENS5_IJNSA_ILi0EEESY_SY_EEEEENS5_IJNS4_10UnderscoreES11_S11_EEEEENS4_23SM90_TMA_LOAD_MULTICASTENS4_14ComposedLayoutINS4_7SwizzleILi1ELi4ELi3EEENS4_18smem_ptr_flag_bitsILi8EEENSW_INS5_IJNSA_ILi8EEESG_EEENS5_IJSG_SB_EEEEEEEvNS4_8identityENS4_13SM90_TMA_LOADES1E_vS1F_EENS_8epilogue10collective18CollectiveEpilogueINS1I_23Sm100TmaWarpSpecializedILi1ELi1ELi32ELb0ELb0EEEJSH_NS5_IJNSW_ISF_SB_EES1N_EEESI_SJ_SI_SJ_NS1I_6fusion15FusionCallbacksIS1M_NS1P_17LinearCombinationISI_fSI_fLNS_15FloatRoundStyleE2EEESH_S1O_JEEENS4_5SM1004TMEM4LOAD26SM100_TMEM_LOAD_16dp32b32xES1G_NS15_INS16_ILi2ELi4ELi3EEES19_NSW_INS5_IJS1A_SF_EEENS5_IJSF_SB_EEEEEEENS4_39AutoVectorizingCopyWithAssumedAlignmentILi128EEENS4_14SM90_TMA_STOREES23_S25_S25_EEEvvEEEEvNT_6ParamsE)
        /*07c0*/ 	.short	0x0380
        /*07c2*/ 	.short	0x0800


	//----- nvinfo : EIATTR_SW_WAR
	.align		4
.L_55:
        /*07c4*/ 	.byte	0x04, 0x36
        /*07c6*/ 	.short	(.L_57 - .L_56)
.L_56:
        /*07c8*/ 	.word	0x00000008
.L_57:


//--------------------- .nv.callgraph             --------------------------
	.section	.nv.callgraph,"",@"SHT_CUDA_CALLGRAPH"
	.align	4
	.sectionentsize	8
	.align		4
        /*0000*/ 	.word	0x00000000
	.align		4
        /*0004*/ 	.word	0xffffffff
	.align		4
        /*0008*/ 	.word	index@(_ZN7cutlass13device_kernelINS_4gemm6kernel13GemmUniversalIN4cute5tupleIJiiiiEEENS1_10collective13CollectiveMmaINS1_35MainloopSm100TmaUmmaWarpSpecializedILi5ELi2ELi4ENS5_IJNS4_1CILi1EEENSA_ILi2EEESB_EEEEENS5_IJNSA_ILi64EEESF_NSA_ILi32EEEEEENS_12float_e4m3_tENS5_IJlSB_lEEESI_SJ_NS4_8TiledMMAINS4_8MMA_AtomIJNS4_10MMA_TraitsINS4_19SM100_MMA_F8F6F4_SSEJSI_SI_fSF_SF_NS4_17integral_constantINS4_4UMMA5MajorELSQ_0EEESR_NSO_INSP_7ScaleInELSS_0EEEST_EEEEEENS4_6LayoutINS5_IJSB_SB_SB_EEENS5_IJNSA_ILi0EEESY_SY_EEEEENS5_IJNS4_10UnderscoreES11_S11_EEEEENS4_23SM90_TMA_LOAD_MULTICASTENS4_14ComposedLayoutINS4_7SwizzleILi1ELi4ELi3EEENS4_18smem_ptr_flag_bitsILi8EEENSW_INS5_IJNSA_ILi8EEESG_EEENS5_IJSG_SB_EEEEEEEvNS4_8identityENS4_13SM90_TMA_LOADES1E_vS1F_EENS_8epilogue10collective18CollectiveEpilogueINS1I_23Sm100TmaWarpSpecializedILi1ELi1ELi32ELb0ELb0EEEJSH_NS5_IJNSW_ISF_SB_EES1N_EEESI_SJ_SI_SJ_NS1I_6fusion15FusionCallbacksIS1M_NS1P_17LinearCombinationISI_fSI_fLNS_15FloatRoundStyleE2EEESH_S1O_JEEENS4_5SM1004TMEM4LOAD26SM100_TMEM_LOAD_16dp32b32xES1G_NS15_INS16_ILi2ELi4ELi3EEES19_NSW_INS5_IJS1A_SF_EEENS5_IJSF_SB_EEEEEEENS4_39AutoVectorizingCopyWithAssumedAlignmentILi128EEENS4_14SM90_TMA_STOREES23_S25_S25_EEEvvEEEEvNT_6ParamsE)
	.align		4
        /*000c*/ 	.word	index@(__assertfail)
	.align		4
        /*0010*/ 	.word	0x00000000
	.align		4
        /*0014*/ 	.word	0xfffffffe
	.align		4
        /*0018*/ 	.word	0x00000000
	.align		4
        /*001c*/ 	.word	0xfffffffd
	.align		4
        /*0020*/ 	.word	0x00000000
	.align		4
        /*0024*/ 	.word	0xfffffffc


//--------------------- .nv.constant4             --------------------------
	.section	.nv.constant4,"a",@progbits
	.align	8
	.align		8
.nv.constant4:
        /*0000*/ 	.dword	__assertfail
	.align		8
        /*0008*/ 	.dword	__unnamed_1
	.align		8
        /*0010*/ 	.dword	__unnamed_2
	.align		8
        /*0018*/ 	.dword	_ZN39_INTERNAL_158dba69_4_k_cu_8004f17c_77754cuda3std3__45__cpo5beginE
	.align		8
        /*0020*/ 	.dword	_ZN39_INTERNAL_158dba69_4_k_cu_8004f17c_77754cuda3std3__45__cpo3endE
	.align		8
        /*0028*/ 	.dword	_ZN39_INTERNAL_158dba69_4_k_cu_8004f17c_77754cuda3std3__45__cpo6cbeginE
	.align		8
        /*0030*/ 	.dword	_ZN39_INTERNAL_158dba69_4_k_cu_8004f17c_77754cuda3std3__45__cpo4cendE
	.align		8
        /*0038*/ 	.dword	_ZN39_INTERNAL_158dba69_4_k_cu_8004f17c_77754cuda3std3__441_GLOBAL__N__158dba69_4_k_cu_8004f17c_77756ignoreE
	.align		8
        /*0040*/ 	.dword	_ZN39_INTERNAL_158dba69_4_k_cu_8004f17c_77754cuda3std3__419piecewise_constructE
	.align		8
        /*0048*/ 	.dword	_ZN39_INTERNAL_158dba69_4_k_cu_8004f17c_77754cuda3std3__48in_placeE
	.align		8
        /*0050*/ 	.dword	_ZN39_INTERNAL_158dba69_4_k_cu_8004f17c_77754cuda3std6ranges3__45__cpo4swapE
	.align		8
        /*0058*/ 	.dword	_ZN39_INTERNAL_158dba69_4_k_cu_8004f17c_77754cuda3std6ranges3__45__cpo9iter_moveE
	.align		8
        /*0060*/ 	.dword	_ZN39_INTERNAL_158dba69_4_k_cu_8004f17c_77754cute7productE
	.align		8
        /*0068*/ 	.dword	_ZN39_INTERNAL_158dba69_4_k_cu_8004f17c_77754cute1_E
	.align		8
        /*0070*/ 	.dword	$str$25
	.align		8
        /*0078*/ 	.dword	$str$26
	.align		8
        /*0080*/ 	.dword	$str$27
	.align		8
        /*0088*/ 	.dword	$str$28


//--------------------- .text._ZN7cutlass13device_kernelINS_4gemm6kernel13GemmUniversalIN4cute5tupleIJiiiiEEENS1_10collective13CollectiveMmaINS1_35MainloopSm100TmaUmmaWarpSpecializedILi5ELi2ELi4ENS5_IJNS4_1CILi1EEENSA_ILi2EEESB_EEEEENS5_IJNSA_ILi64EEESF_NSA_ILi32EEEEEENS_12float_e4m3_tENS5_IJlSB_lEEESI_SJ_NS4_8TiledMMAINS4_8MMA_AtomIJNS4_10MMA_TraitsINS4_19SM100_MMA_F8F6F4_SSEJSI_SI_fSF_SF_NS4_17integral_constantINS4_4UMMA5MajorELSQ_0EEESR_NSO_INSP_7ScaleInELSS_0EEEST_EEEEEENS4_6LayoutINS5_IJSB_SB_SB_EEENS5_IJNSA_ILi0EEESY_SY_EEEEENS5_IJNS4_10UnderscoreES11_S11_EEEEENS4_23SM90_TMA_LOAD_MULTICASTENS4_14ComposedLayoutINS4_7SwizzleILi1ELi4ELi3EEENS4_18smem_ptr_flag_bitsILi8EEENSW_INS5_IJNSA_ILi8EEESG_EEENS5_IJSG_SB_EEEEEEEvNS4_8identityENS4_13SM90_TMA_LOADES1E_vS1F_EENS_8epilogue10collective18CollectiveEpilogueINS1I_23Sm100TmaWarpSpecializedILi1ELi1ELi32ELb0ELb0EEEJSH_NS5_IJNSW_ISF_SB_EES1N_EEESI_SJ_SI_SJ_NS1I_6fusion15FusionCallbacksIS1M_NS1P_17LinearCombinationISI_fSI_fLNS_15FloatRoundStyleE2EEESH_S1O_JEEENS4_5SM1004TMEM4LOAD26SM100_TMEM_LOAD_16dp32b32xES1G_NS15_INS16_ILi2ELi4ELi3EEES19_NSW_INS5_IJS1A_SF_EEENS5_IJSF_SB_EEEEEEENS4_39AutoVectorizingCopyWithAssumedAlignmentILi128EEENS4_14SM90_TMA_STOREES23_S25_S25_EEEvvEEEEvNT_6ParamsE --------------------------
	.section	.text._ZN7cutlass13device_kernelINS_4gemm6kernel13GemmUniversalIN4cute5tupleIJiiiiEEENS1_10collective13CollectiveMmaINS1_35MainloopSm100TmaUmmaWarpSpecializedILi5ELi2ELi4ENS5_IJNS4_1CILi1EEENSA_ILi2EEESB_EEEEENS5_IJNSA_ILi64EEESF_NSA_ILi32EEEEEENS_12float_e4m3_tENS5_IJlSB_lEEESI_SJ_NS4_8TiledMMAINS4_8MMA_AtomIJNS4_10MMA_TraitsINS4_19SM100_MMA_F8F6F4_SSEJSI_SI_fSF_SF_NS4_17integral_constantINS4_4UMMA5MajorELSQ_0EEESR_NSO_INSP_7ScaleInELSS_0EEEST_EEEEEENS4_6LayoutINS5_IJSB_SB_SB_EEENS5_IJNSA_ILi0EEESY_SY_EEEEENS5_IJNS4_10UnderscoreES11_S11_EEEEENS4_23SM90_TMA_LOAD_MULTICASTENS4_14ComposedLayoutINS4_7SwizzleILi1ELi4ELi3EEENS4_18smem_ptr_flag_bitsILi8EEENSW_INS5_IJNSA_ILi8EEESG_EEENS5_IJSG_SB_EEEEEEEvNS4_8identityENS4_13SM90_TMA_LOADES1E_vS1F_EENS_8epilogue10collective18CollectiveEpilogueINS1I_23Sm100TmaWarpSpecializedILi1ELi1ELi32ELb0ELb0EEEJSH_NS5_IJNSW_ISF_SB_EES1N_EEESI_SJ_SI_SJ_NS1I_6fusion15FusionCallbacksIS1M_NS1P_17LinearCombinationISI_fSI_fLNS_15FloatRoundStyleE2EEESH_S1O_JEEENS4_5SM1004TMEM4LOAD26SM100_TMEM_LOAD_16dp32b32xES1G_NS15_INS16_ILi2ELi4ELi3EEES19_NSW_INS5_IJS1A_SF_EEENS5_IJSF_SB_EEEEEEENS4_39AutoVectorizingCopyWithAssumedAlignmentILi128EEENS4_14SM90_TMA_STOREES23_S25_S25_EEEvvEEEEvNT_6ParamsE,"ax",@progbits
	.align	128
.text._ZN7cutlass13device_kernelINS_4gemm6kernel13GemmUniversalIN4cute5tupleIJiiiiEEENS1_10collective13CollectiveMmaINS1_35MainloopSm100TmaUmmaWarpSpecializedILi5ELi2ELi4ENS5_IJNS4_1CILi1EEENSA_ILi2EEESB_EEEEENS5_IJNSA_ILi64EEESF_NSA_ILi32EEEEEENS_12float_e4m3_tENS5_IJlSB_lEEESI_SJ_NS4_8TiledMMAINS4_8MMA_AtomIJNS4_10MMA_TraitsINS4_19SM100_MMA_F8F6F4_SSEJSI_SI_fSF_SF_NS4_17integral_constantINS4_4UMMA5MajorELSQ_0EEESR_NSO_INSP_7ScaleInELSS_0EEEST_EEEEEENS4_6LayoutINS5_IJSB_SB_SB_EEENS5_IJNSA_ILi0EEESY_SY_EEEEENS5_IJNS4_10UnderscoreES11_S11_EEEEENS4_23SM90_TMA_LOAD_MULTICASTENS4_14ComposedLayoutINS4_7SwizzleILi1ELi4ELi3EEENS4_18smem_ptr_flag_bitsILi8EEENSW_INS5_IJNSA_ILi8EEESG_EEENS5_IJSG_SB_EEEEEEEvNS4_8identityENS4_13SM90_TMA_LOADES1E_vS1F_EENS_8epilogue10collective18CollectiveEpilogueINS1I_23Sm100TmaWarpSpecializedILi1ELi1ELi32ELb0ELb0EEEJSH_NS5_IJNSW_ISF_SB_EES1N_EEESI_SJ_SI_SJ_NS1I_6fusion15FusionCallbacksIS1M_NS1P_17LinearCombinationISI_fSI_fLNS_15FloatRoundStyleE2EEESH_S1O_JEEENS4_5SM1004TMEM4LOAD26SM100_TMEM_LOAD_16dp32b32xES1G_NS15_INS16_ILi2ELi4ELi3EEES19_NSW_INS5_IJS1A_SF_EEENS5_IJSF_SB_EEEEEEENS4_39AutoVectorizingCopyWithAssumedAlignmentILi128EEENS4_14SM90_TMA_STOREES23_S25_S25_EEEvvEEEEvNT_6ParamsE:
        .type           _ZN7cutlass13device_kernelINS_4gemm6kernel13GemmUniversalIN4cute5tupleIJiiiiEEENS1_10collective13CollectiveMmaINS1_35MainloopSm100TmaUmmaWarpSpecializedILi5ELi2ELi4ENS5_IJNS4_1CILi1EEENSA_ILi2EEESB_EEEEENS5_IJNSA_ILi64EEESF_NSA_ILi32EEEEEENS_12float_e4m3_tENS5_IJlSB_lEEESI_SJ_NS4_8TiledMMAINS4_8MMA_AtomIJNS4_10MMA_TraitsINS4_19SM100_MMA_F8F6F4_SSEJSI_SI_fSF_SF_NS4_17integral_constantINS4_4UMMA5MajorELSQ_0EEESR_NSO_INSP_7ScaleInELSS_0EEEST_EEEEEENS4_6LayoutINS5_IJSB_SB_SB_EEENS5_IJNSA_ILi0EEESY_SY_EEEEENS5_IJNS4_10UnderscoreES11_S11_EEEEENS4_23SM90_TMA_LOAD_MULTICASTENS4_14ComposedLayoutINS4_7SwizzleILi1ELi4ELi3EEENS4_18smem_ptr_flag_bitsILi8EEENSW_INS5_IJNSA_ILi8EEESG_EEENS5_IJSG_SB_EEEEEEEvNS4_8identityENS4_13SM90_TMA_LOADES1E_vS1F_EENS_8epilogue10collective18CollectiveEpilogueINS1I_23Sm100TmaWarpSpecializedILi1ELi1ELi32ELb0ELb0EEEJSH_NS5_IJNSW_ISF_SB_EES1N_EEESI_SJ_SI_SJ_NS1I_6fusion15FusionCallbacksIS1M_NS1P_17LinearCombinationISI_fSI_fLNS_15FloatRoundStyleE2EEESH_S1O_JEEENS4_5SM1004TMEM4LOAD26SM100_TMEM_LOAD_16dp32b32xES1G_NS15_INS16_ILi2ELi4ELi3EEES19_NSW_INS5_IJS1A_SF_EEENS5_IJSF_SB_EEEEEEENS4_39AutoVectorizingCopyWithAssumedAlignmentILi128EEENS4_14SM90_TMA_STOREES23_S25_S25_EEEvvEEEEvNT_6ParamsE,@function
        .size           _ZN7cutlass13device_kernelINS_4gemm6kernel13GemmUniversalIN4cute5tupleIJiiiiEEENS1_10collective13CollectiveMmaINS1_35MainloopSm100TmaUmmaWarpSpecializedILi5ELi2ELi4ENS5_IJNS4_1CILi1EEENSA_ILi2EEESB_EEEEENS5_IJNSA_ILi64EEESF_NSA_ILi32EEEEEENS_12float_e4m3_tENS5_IJlSB_lEEESI_SJ_NS4_8TiledMMAINS4_8MMA_AtomIJNS4_10MMA_TraitsINS4_19SM100_MMA_F8F6F4_SSEJSI_SI_fSF_SF_NS4_17integral_constantINS4_4UMMA5MajorELSQ_0EEESR_NSO_INSP_7ScaleInELSS_0EEEST_EEEEEENS4_6LayoutINS5_IJSB_SB_SB_EEENS5_IJNSA_ILi0EEESY_SY_EEEEENS5_IJNS4_10UnderscoreES11_S11_EEEEENS4_23SM90_TMA_LOAD_MULTICASTENS4_14ComposedLayoutINS4_7SwizzleILi1ELi4ELi3EEENS4_18smem_ptr_flag_bitsILi8EEENSW_INS5_IJNSA_ILi8EEESG_EEENS5_IJSG_SB_EEEEEEEvNS4_8identityENS4_13SM90_TMA_LOADES1E_vS1F_EENS_8epilogue10collective18CollectiveEpilogueINS1I_23Sm100TmaWarpSpecializedILi1ELi1ELi32ELb0ELb0EEEJSH_NS5_IJNSW_ISF_SB_EES1N_EEESI_SJ_SI_SJ_NS1I_6fusion15FusionCallbacksIS1M_NS1P_17LinearCombinationISI_fSI_fLNS_15FloatRoundStyleE2EEESH_S1O_JEEENS4_5SM1004TMEM4LOAD26SM100_TMEM_LOAD_16dp32b32xES1G_NS15_INS16_ILi2ELi4ELi3EEES19_NSW_INS5_IJS1A_SF_EEENS5_IJSF_SB_EEEEEEENS4_39AutoVectorizingCopyWithAssumedAlignmentILi128EEENS4_14SM90_TMA_STOREES23_S25_S25_EEEvvEEEEvNT_6ParamsE,(.L_x_138 - _ZN7cutlass13device_kernelINS_4gemm6kernel13GemmUniversalIN4cute5tupleIJiiiiEEENS1_10collective13CollectiveMmaINS1_35MainloopSm100TmaUmmaWarpSpecializedILi5ELi2ELi4ENS5_IJNS4_1CILi1EEENSA_ILi2EEESB_EEEEENS5_IJNSA_ILi64EEESF_NSA_ILi32EEEEEENS_12float_e4m3_tENS5_IJlSB_lEEESI_SJ_NS4_8TiledMMAINS4_8MMA_AtomIJNS4_10MMA_TraitsINS4_19SM100_MMA_F8F6F4_SSEJSI_SI_fSF_SF_NS4_17integral_constantINS4_4UMMA5MajorELSQ_0EEESR_NSO_INSP_7ScaleInELSS_0EEEST_EEEEEENS4_6LayoutINS5_IJSB_SB_SB_EEENS5_IJNSA_ILi0EEESY_SY_EEEEENS5_IJNS4_10UnderscoreES11_S11_EEEEENS4_23SM90_TMA_LOAD_MULTICASTENS4_14ComposedLayoutINS4_7SwizzleILi1ELi4ELi3EEENS4_18smem_ptr_flag_bitsILi8EEENSW_INS5_IJNSA_ILi8EEESG_EEENS5_IJSG_SB_EEEEEEEvNS4_8identityENS4_13SM90_TMA_LOADES1E_vS1F_EENS_8epilogue10collective18CollectiveEpilogueINS1I_23Sm100TmaWarpSpecializedILi1ELi1ELi32ELb0ELb0EEEJSH_NS5_IJNSW_ISF_SB_EES1N_EEESI_SJ_SI_SJ_NS1I_6fusion15FusionCallbacksIS1M_NS1P_17LinearCombinationISI_fSI_fLNS_15FloatRoundStyleE2EEESH_S1O_JEEENS4_5SM1004TMEM4LOAD26SM100_TMEM_LOAD_16dp32b32xES1G_NS15_INS16_ILi2ELi4ELi3EEES19_NSW_INS5_IJS1A_SF_EEENS5_IJSF_SB_EEEEEEENS4_39AutoVectorizingCopyWithAssumedAlignmentILi128EEENS4_14SM90_TMA_STOREES23_S25_S25_EEEvvEEEEvNT_6ParamsE)
        .other          _ZN7cutlass13device_kernelINS_4gemm6kernel13GemmUniversalIN4cute5tupleIJiiiiEEENS1_10collective13CollectiveMmaINS1_35MainloopSm100TmaUmmaWarpSpecializedILi5ELi2ELi4ENS5_IJNS4_1CILi1EEENSA_ILi2EEESB_EEEEENS5_IJNSA_ILi64EEESF_NSA_ILi32EEEEEENS_12float_e4m3_tENS5_IJlSB_lEEESI_SJ_NS4_8TiledMMAINS4_8MMA_AtomIJNS4_10MMA_TraitsINS4_19SM100_MMA_F8F6F4_SSEJSI_SI_fSF_SF_NS4_17integral_constantINS4_4UMMA5MajorELSQ_0EEESR_NSO_INSP_7ScaleInELSS_0EEEST_EEEEEENS4_6LayoutINS5_IJSB_SB_SB_EEENS5_IJNSA_ILi0EEESY_SY_EEEEENS5_IJNS4_10UnderscoreES11_S11_EEEEENS4_23SM90_TMA_LOAD_MULTICASTENS4_14ComposedLayoutINS4_7SwizzleILi1ELi4ELi3EEENS4_18smem_ptr_flag_bitsILi8EEENSW_INS5_IJNSA_ILi8EEESG_EEENS5_IJSG_SB_EEEEEEEvNS4_8identityENS4_13SM90_TMA_LOADES1E_vS1F_EENS_8epilogue10collective18CollectiveEpilogueINS1I_23Sm100TmaWarpSpecializedILi1ELi1ELi32ELb0ELb0EEEJSH_NS5_IJNSW_ISF_SB_EES1N_EEESI_SJ_SI_SJ_NS1I_6fusion15FusionCallbacksIS1M_NS1P_17LinearCombinationISI_fSI_fLNS_15FloatRoundStyleE2EEESH_S1O_JEEENS4_5SM1004TMEM4LOAD26SM100_TMEM_LOAD_16dp32b32xES1G_NS15_INS16_ILi2ELi4ELi3EEES19_NSW_INS5_IJS1A_SF_EEENS5_IJSF_SB_EEEEEEENS4_39AutoVectorizingCopyWithAssumedAlignmentILi128EEENS4_14SM90_TMA_STOREES23_S25_S25_EEEvvEEEEvNT_6ParamsE,@"STO_CUDA_ENTRY STV_DEFAULT"
_ZN7cutlass13device_kernelINS_4gemm6kernel13GemmUniversalIN4cute5tupleIJiiiiEEENS1_10collective13CollectiveMmaINS1_35MainloopSm100TmaUmmaWarpSpecializedILi5ELi2ELi4ENS5_IJNS4_1CILi1EEENSA_ILi2EEESB_EEEEENS5_IJNSA_ILi64EEESF_NSA_ILi32EEEEEENS_12float_e4m3_tENS5_IJlSB_lEEESI_SJ_NS4_8TiledMMAINS4_8MMA_AtomIJNS4_10MMA_TraitsINS4_19SM100_MMA_F8F6F4_SSEJSI_SI_fSF_SF_NS4_17integral_constantINS4_4UMMA5MajorELSQ_0EEESR_NSO_INSP_7ScaleInELSS_0EEEST_EEEEEENS4_6LayoutINS5_IJSB_SB_SB_EEENS5_IJNSA_ILi0EEESY_SY_EEEEENS5_IJNS4_10UnderscoreES11_S11_EEEEENS4_23SM90_TMA_LOAD_MULTICASTENS4_14ComposedLayoutINS4_7SwizzleILi1ELi4ELi3EEENS4_18smem_ptr_flag_bitsILi8EEENSW_INS5_IJNSA_ILi8EEESG_EEENS5_IJSG_SB_EEEEEEEvNS4_8identityENS4_13SM90_TMA_LOADES1E_vS1F_EENS_8epilogue10collective18CollectiveEpilogueINS1I_23Sm100TmaWarpSpecializedILi1ELi1ELi32ELb0ELb0EEEJSH_NS5_IJNSW_ISF_SB_EES1N_EEESI_SJ_SI_SJ_NS1I_6fusion15FusionCallbacksIS1M_NS1P_17LinearCombinationISI_fSI_fLNS_15FloatRoundStyleE2EEESH_S1O_JEEENS4_5SM1004TMEM4LOAD26SM100_TMEM_LOAD_16dp32b32xES1G_NS15_INS16_ILi2ELi4ELi3EEES19_NSW_INS5_IJS1A_SF_EEENS5_IJSF_SB_EEEEEEENS4_39AutoVectorizingCopyWithAssumedAlignmentILi128EEENS4_14SM90_TMA_STOREES23_S25_S25_EEEvvEEEEvNT_6ParamsE:
[----:B------:R-:W1:Y:S01]  /*0000*/  LDC R1, c[0x0][0x37c] ;  /* 0x0000df00ff017b82 */ /* 0x000e620000000800 */
[----:B------:R-:W2:Y:S01]  /*0010*/  S2R R76, SR_TID.X ;  /* 0x00000000004c7919 */ /* 0x000ea20000002100 */
[----:B------:R-:W3:Y:S01]  /*0020*/  LDCU.64 UR8, c[0x0][0x890] ;  /* 0x00011200ff0877ac */ /* 0x000ee20008000a00 */
[----:B------:R-:W-:Y:S02]  /*0030*/  PRMT R79, RZ, 0x7610, R79 ;  /* 0x00007610ff4f7816 */ /* 0x000fe4000000004f */
[----:B------:R-:W-:Y:S01]  /*0040*/  ELECT P3, URZ, PT ;  /* 0x0000000000ff782f */ /* 0x000fe20003860000 */
[----:B---3--:R-:W-:-:S04]  /*0050*/  UISETP.NE.U32.AND UP0, UPT, UR8, URZ, UPT ;  /* 0x000000ff0800728c */ /* 0x008fc8000bf05070 */
[----:B------:R-:W-:Y:S01]  /*0060*/  UISETP.NE.AND.EX UP0, UPT, UR9, URZ, UPT, UP0 ;  /* 0x000000ff0900728c */ /* 0x000fe2000bf05300 */
[----:B--2---:R-:W-:-:S05]  /*0070*/  SHF.R.U32.HI R80, RZ, 0x5, R76 ;  /* 0x00000005ff507819 */ /* 0x004fca000001164c */
[----:B------:R-:W2:Y:S02]  /*0080*/  SHFL.IDX PT, R0, R80, RZ, 0x1f ;  /* 0x00001fff50007589 */ /* 0x000ea400000e0000 */
[----:B--2---:R-:W-:Y:S01]  /*0090*/  R2UR UR22, R0 ;  /* 0x00000000001672ca */ /* 0x004fe200000e0000 */
[----:B-1----:R-:W-:-:S14]  /*00a0*/  BRA.U UP0, `(.L_x_0) ;  /* 0x0000000100307547 */ /* 0x002fdc000b800000 */
[----:B------:R-:W1:Y:S02]  /*00b0*/  LDCU.64 UR4, c[0x0][0x888] ;  /* 0x00011100ff0477ac */ /* 0x000e640008000a00 */
[----:B-1----:R-:W-:-:S04]  /*00c0*/  UISETP.NE.U32.AND UP0, UPT, UR4, URZ, UPT ;  /* 0x000000ff0400728c */ /* 0x002fc8000bf05070 */
[----:B------:R-:W-:-:S09]  /*00d0*/  UISETP.NE.AND.EX UP0, UPT, UR5, URZ, UPT, UP0 ;  /* 0x000000ff0500728c */ /* 0x000fd2000bf05300 */
[----:B------:R-:W-:Y:S05]  /*00e0*/  BRA.U !UP0, `(.L_x_1) ;  /* 0x0000000108147547 */ /* 0x000fea000b800000 */
[----:B------:R-:W1:Y:S01]  /*00f0*/  LDC.64 R2, c[0x0][0x888] ;  /* 0x00022200ff027b82 */ /* 0x000e620000000a00 */
[----:B------:R-:W1:Y:S02]  /*0100*/  LDCU.64 UR4, c[0x0][0x358] ;  /* 0x00006b00ff0477ac */ /* 0x000e640008000a00 */
[----:B-1----:R1:W5:Y:S01]  /*0110*/  LDG.E R39, desc[UR4][R2.64] ;  /* 0x0000000402277981 */ /* 0x002362000c1e1900 */
[----:B------:R-:W-:Y:S01]  /*0120*/  HFMA2 R79, -RZ, RZ, 0, 5.9604644775390625e-08 ;  /* 0x00000001ff4f7431 */ /* 0x000fe200000001ff */
[----:B------:R-:W-:Y:S05]  /*0130*/  BRA `(.L_x_0) ;  /* 0x00000000000c7947 */ /* 0x000fea0003800000 */
.L_x_1:
[----:B------:R-:W1:Y:S01]  /*0140*/  LDCU UR4, c[0x0][0x880] ;  /* 0x00011000ff0477ac */ /* 0x000e620008000800 */
[----:B------:R-:W-:Y:S01]  /*0150*/  HFMA2 R79, -RZ, RZ, 0, 5.9604644775390625e-08 ;  /* 0x00000001ff4f7431 */ /* 0x000fe200000001ff */
[----:B-1----:R-:W-:-:S07]  /*0160*/  MOV R39, UR4 ;  /* 0x0000000400277c02 */ /* 0x002fce0008000f00 */
.L_x_0:
[----:B------:R-:W2:Y:S02]  /*0170*/  LDCU.64 UR4, c[0x0][0x8b0] ;  /* 0x00011600ff0477ac */ /* 0x000ea40008000a00 */
[----:B--2---:R-:W-:-:S04]  /*0180*/  UISETP.NE.U32.AND UP0, UPT, UR4, URZ, UPT ;  /* 0x000000ff0400728c */ /* 0x004fc8000bf05070 */
[----:B------:R-:W-:-:S09]  /*0190*/  UISETP.NE.AND.EX UP0, UPT, UR5, URZ, UPT, UP0 ;  /* 0x000000ff0500728c */ /* 0x000fd2000bf05300 */
[----:B------:R-:W-:Y:S05]  /*01a0*/  BRA.U UP0, `(.L_x_2) ;  /* 0x0000000100287547 */ /* 0x000fea000b800000 */
[----:B------:R-:W2:Y:S02]  /*01b0*/  LDCU.64 UR4, c[0x0][0x8a8] ;  /* 0x00011500ff0477ac */ /* 0x000ea40008000a00 */
[----:B--2---:R-:W-:-:S04]  /*01c0*/  UISETP.NE.U32.AND UP0, UPT, UR4, URZ, UPT ;  /* 0x000000ff0400728c */ /* 0x004fc8000bf05070 */
[----:B------:R-:W-:-:S09]  /*01d0*/  UISETP.NE.AND.EX UP0, UPT, UR5, URZ, UPT, UP0 ;  /* 0x000000ff0500728c */ /* 0x000fd2000bf05300 */
[----:B------:R-:W-:Y:S05]  /*01e0*/  BRA.U !UP0, `(.L_x_3) ;  /* 0x0000000108107547 */ /* 0x000fea000b800000 */
[----:B-1----:R-:W1:Y:S01]  /*01f0*/  LDC.64 R2, c[0x0][0x8a8] ;  /* 0x00022a00ff027b82 */ /* 0x002e620000000a00 */
[----:B------:R-:W1:Y:S02]  /*0200*/  LDCU.64 UR4, c[0x0][0x358] ;  /* 0x00006b00ff0477ac */ /* 0x000e640008000a00 */
[----:B-1----:R2:W5:Y:S01]  /*0210*/  LDG.E R38, desc[UR4][R2.64] ;  /* 0x0000000402267981 */ /* 0x002562000c1e1900 */
[----:B------:R-:W-:Y:S05]  /*0220*/  BRA `(.L_x_2) ;  /* 0x0000000000087947 */ /* 0x000fea0003800000 */
.L_x_3:
[----:B------:R-:W2:Y:S02]  /*0230*/  LDCU UR4, c[0x0][0x8a0] ;  /* 0x00011400ff0477ac */ /* 0x000ea40008000800 */
[----:B--2---:R-:W-:Y:S02]  /*0240*/  MOV R38, UR4 ;  /* 0x0000000400267c02 */ /* 0x004fe40008000f00 */
.L_x_2:
[----:B------:R-:W-:Y:S01]  /*0250*/  IMAD.U32 R0, RZ, RZ, UR22 ;  /* 0x00000016ff007e24 */ /* 0x000fe2000f8e00ff */
[----:B------:R-:W-:Y:S04]  /*0260*/  BSSY.RECONVERGENT B0, `(.L_x_4) ;  /* 0x000000c000007945 */ /* 0x000fe80003800200 */
[C---:B------:R-:W-:Y:S02]  /*0270*/  ISETP.NE.OR P1, PT, R0.reuse, 0x1, !P3 ;  /* 0x000000010000780c */ /* 0x040fe40005f25670 */
[----:B------:R-:W-:-:S11]  /*0280*/  ISETP.NE.OR P0, PT, R0, 0x3, !P3 ;  /* 0x000000030000780c */ /* 0x000fd60005f05670 */
[----:B------:R-:W-:Y:S05]  /*0290*/  @P1 BRA `(.L_x_5) ;  /* 0x0000000000201947 */ /* 0x000fea0003800000 */
[----:B------:R-:W3:Y:S02]  /*02a0*/  LDCU.64 UR4, c[0x0][0x348] ;  /* 0x00006900ff0477ac */ /* 0x000ee40008000a00 */
[----:B---3--:R-:W-:Y:S02]  /*02b0*/  UIADD3 UR6, UP1, UPT, UR4, 0x80, URZ ;  /* 0x0000008004067890 */ /* 0x008fe4000ff3e0ff */
[----:B------:R-:W-:Y:S02]  /*02c0*/  UIADD3 UR4, UP0, UPT, UR4, 0x180, URZ ;  /* 0x0000018004047890 */ /* 0x000fe4000ff1e0ff */
[----:B------:R-:W-:Y:S02]  /*02d0*/  UIADD3.X UR7, UPT, UPT, URZ, UR5, URZ, UP1, !UPT ;  /* 0x00000005ff077290 */ /* 0x000fe40008ffe4ff */
[----:B------:R-:W-:-:S07]  /*02e0*/  UIADD3.X UR5, UPT, UPT, URZ, UR5, URZ, UP0, !UPT ;  /* 0x00000005ff057290 */ /* 0x000fce00087fe4ff */
[----:B------:R3:W-:Y:S02]  /*02f0*/  UTMACCTL.PF [UR6] ;  /* 0x00000000060079b9 */ /* 0x0007e40008040000 */
[----:B------:R3:W-:Y:S02]  /*0300*/  UTMACCTL.PF [UR4] ;  /* 0x00000000040079b9 */ /* 0x0007e40008040000 */
[----:B---3--:R-:W-:Y:S01]  /*0310*/  NOP ;  /* 0x0000000000007918 */ /* 0x008fe20000000000 */
.L_x_5:
[----:B------:R-:W-:Y:S05]  /*0320*/  BSYNC.RECONVERGENT B0 ;  /* 0x0000000000007941 */ /* 0x000fea0003800200 */
.L_x_4:
[----:B------:R-:W-:Y:S04]  /*0330*/  BSSY.RECONVERGENT B0, `(.L_x_6) ;  /* 0x000000a000007945 */ /* 0x000fe80003800200 */
        /* <DEDUP_REMOVED lines=9> */
.L_x_7:
[----:B------:R-:W-:Y:S05]  /*03d0*/  BSYNC.RECONVERGENT B0 ;  /* 0x0000000000007941 */ /* 0x000fea0003800200 */
.L_x_6:
[----:B------:R-:W3:Y:S01]  /*03e0*/  LDCU.64 UR4, c[0x0][0x888] ;  /* 0x00011100ff0477ac */ /* 0x000ee20008000a00 */
[----:B------:R-:W-:Y:S02]  /*03f0*/  UISETP.EQ.U32.AND UP1, UPT, UR8, URZ, UPT ;  /* 0x000000ff0800728c */ /* 0x000fe4000bf22070 */
[----:B------:R-:W-:Y:S02]  /*0400*/  UPLOP3.LUT UP3, UPT, UPT, UPT, UPT, 0x80, 0x8 ;  /* 0x000000000008789c */ /* 0x000fe40003f6f070 */
[----:B---3--:R-:W-:-:S04]  /*0410*/  UISETP.NE.U32.AND UP0, UPT, UR4, URZ, UPT ;  /* 0x000000ff0400728c */ /* 0x008fc8000bf05070 */
[----:B------:R-:W-:-:S04]  /*0420*/  UISETP.NE.AND.EX UP0, UPT, UR5, URZ, UPT, UP0 ;  /* 0x000000ff0500728c */ /* 0x000fc8000bf05300 */
[----:B------:R-:W-:-:S04]  /*0430*/  UISETP.EQ.OR.EX UP2, UPT, UR9, URZ, !UP0, UP1 ;  /* 0x000000ff0900728c */ /* 0x000fc8000c742710 */
[----:B------:R-:W-:-:S05]  /*0440*/  UP2UR UR61, UPR, URZ, 0x4 ;  /* 0x00000004ff3d7883 */ /* 0x000fca0008000000 */
[----:B------:R-:W-:Y:S07]  /*0450*/  BRA.U !UP2, `(.L_x_8) ;  /* 0x000000010a207547 */ /* 0x000fee000b800000 */
[----:B------:R-:W-:Y:S01]  /*0460*/  UISETP.NE.U32.AND UP1, UPT, UR8, URZ, UPT ;  /* 0x000000ff0800728c */ /* 0x000fe2000bf25070 */
[----:B-----5:R-:W-:Y:S01]  /*0470*/  FSETP.NEU.AND P0, PT, R39, RZ, PT ;  /* 0x000000ff2700720b */ /* 0x020fe20003f0d000 */
[----:B------:R-:W-:Y:S02]  /*0480*/  USEL UR4, URZ, 0xffffffff, UP0 ;  /* 0xffffffffff047887 */ /* 0x000fe40008000000 */
[----:B------:R-:W-:-:S10]  /*0490*/  UISETP.NE.AND.EX UP1, UPT, UR9, URZ, UPT, UP1 ;  /* 0x000000ff0900728c */ /* 0x000fd4000bf25310 */
[----:B------:R-:W-:Y:S01]  /*04a0*/  VOTEU.ANY UP0, P0 ;  /* 0x0000000000ff7886 */ /* 0x000fe20000000100 */
[----:B------:R-:W-:-:S04]  /*04b0*/  @!UP1 USEL UR4, URZ, 0xffffffff, UP0 ;  /* 0xffffffffff049887 */ /* 0x000fc80008000000 */
[----:B------:R-:W-:-:S04]  /*04c0*/  ULOP3.LUT UR4, UR4, 0x1, URZ, 0xc0, !UPT ;  /* 0x0000000104047892 */ /* 0x000fc8000f8ec0ff */
[----:B------:R-:W-:-:S11]  /*04d0*/  UISETP.NE.U32.AND UP3, UPT, UR4, 0x1, UPT ;  /* 0x000000010400788c */ /* 0x000fd6000bf65070 */
.L_x_8:
[----:B-12---:R-:W1:Y:S01]  /*04e0*/  SHFL.IDX PT, R2, R80, RZ, 0x1f ;  /* 0x00001fff50027589 */ /* 0x006e6200000e0000 */
[----:B------:R-:W-:-:S04]  /*04f0*/  UISETP.NE.AND UP0, UPT, UR22, 0x2, UPT ;  /* 0x000000021600788c */ /* 0x000fc8000bf05270 */
[----:B------:R-:W-:Y:S01]  /*0500*/  USEL UR34, URZ, 0x1, UP0 ;  /* 0x00000001ff227887 */ /* 0x000fe20008000000 */
[----:B-1----:R-:W-:-:S13]  /*0510*/  ISETP.NE.AND P0, PT, R2, RZ, PT ;  /* 0x000000ff0200720c */ /* 0x002fda0003f05270 */
[----:B------:R-:W-:Y:S05]  /*0520*/  @P0 BRA `(.L_x_9) ;  /* 0x0000000000600947 */ /* 0x000fea0003800000 */
[----:B------:R-:W1:Y:S01]  /*0530*/  S2UR UR4, SR_CgaCtaId ;  /* 0x00000000000479c3 */ /* 0x000e620000008800 */
[----:B------:R-:W-:Y:S01]  /*0540*/  UMOV UR5, 0x400 ;  /* 0x0000040000057882 */ /* 0x000fe20000000000 */
[----:B------:R-:W-:Y:S01]  /*0550*/  UMOV UR8, 0x1 ;  /* 0x0000000100087882 */ /* 0x000fe20000000000 */
[----:B------:R-:W-:Y:S01]  /*0560*/  UMOV UR6, 0x2 ;  /* 0x0000000200067882 */ /* 0x000fe20000000000 */
[----:B------:R-:W-:-:S04]  /*0570*/  UIADD3 UR8, UPT, UPT, -UR8, 0x100000, URZ ;  /* 0x0010000008087890 */ /* 0x000fc8000fffe1ff */
[----:B------:R-:W-:Y:S02]  /*0580*/  USHF.L.U32 UR9, UR8, 0xb, URZ ;  /* 0x0000000b08097899 */ /* 0x000fe400080006ff */
[----:B------:R-:W-:Y:S02]  /*0590*/  USHF.L.U32 UR8, UR8, 0x1, URZ ;  /* 0x0000000108087899 */ /* 0x000fe400080006ff */
[----:B------:R-:W-:-:S04]  /*05a0*/  UIADD3 UR6, UPT, UPT, -UR6, 0x100000, URZ ;  /* 0x0010000006067890 */ /* 0x000fc8000fffe1ff */
[----:B------:R-:W-:Y:S02]  /*05b0*/  USHF.L.U32 UR7, UR6, 0xb, URZ ;  /* 0x0000000b06077899 */ /* 0x000fe400080006ff */
[----:B------:R-:W-:Y:S01]  /*05c0*/  USHF.L.U32 UR6, UR6, 0x1, URZ ;  /* 0x0000000106067899 */ /* 0x000fe200080006ff */
[----:B------:R-:W-:Y:S01]  /*05d0*/  ELECT P0, URZ, PT ;  /* 0x0000000000ff782f */ /* 0x000fe20003800000 */
[----:B-1----:R-:W-:Y:S01]  /*05e0*/  ULEA UR4, UR4, UR5, 0x18 ;  /* 0x0000000504047291 */ /* 0x002fe2000f8ec0ff */
[----:B------:R-:W1:Y:S11]  /*05f0*/  FENCE.VIEW.ASYNC.S ;  /* 0x00000000000073c6 */ /* 0x000e760000000000 */
[----:B-1----:R1:W2:Y:S01]  /*0600*/  SYNCS.EXCH.64 URZ, [UR4], UR8 ;  /* 0x0000000804ff75b2 */ /* 0x0022a20008000100 */
[----:B------:R1:W3:Y:S01]  /*0610*/  SYNCS.EXCH.64 URZ, [UR4+0x28], UR6 ;  /* 0x0000280604ff75b2 */ /* 0x0002e20008000100 */
[----:B------:R1:W4:Y:S01]  /*0620*/  SYNCS.EXCH.64 URZ, [UR4+0x8], UR8 ;  /* 0x0000080804ff75b2 */ /* 0x0003220008000100 */
[----:B------:R1:W1:Y:S01]  /*0630*/  SYNCS.EXCH.64 URZ, [UR4+0x30], UR6 ;  /* 0x0000300604ff75b2 */ /* 0x0002620008000100 */
[----:B------:R1:W1:Y:S01]  /*0640*/  SYNCS.EXCH.64 URZ, [UR4+0x10], UR8 ;  /* 0x0000100804ff75b2 */ /* 0x0002620008000100 */
[----:B------:R1:W1:Y:S01]  /*0650*/  SYNCS.EXCH.64 URZ, [UR4+0x38], UR6 ;  /* 0x0000380604ff75b2 */ /* 0x0002620008000100 */
[----:B------:R1:W1:Y:S01]  /*0660*/  SYNCS.EXCH.64 URZ, [UR4+0x18], UR8 ;  /* 0x0000180804ff75b2 */ /* 0x0002620008000100 */
[----:B------:R1:W1:Y:S01]  /*0670*/  SYNCS.EXCH.64 URZ, [UR4+0x40], UR6 ;  /* 0x0000400604ff75b2 */ /* 0x0002620008000100 */
[----:B------:R1:W1:Y:S01]  /*0680*/  SYNCS.EXCH.64 URZ, [UR4+0x20], UR8 ;  /* 0x0000200804ff75b2 */ /* 0x0002620008000100 */
[----:B------:R1:W1:Y:S01]  /*0690*/  SYNCS.EXCH.64 URZ, [UR4+0x48], UR6 ;  /* 0x0000480604ff75b2 */ /* 0x0002620008000100 */
[----:B------:R-:W-:Y:S01]  /*06a0*/  NOP ;  /* 0x0000000000007918 */ /* 0x000fe20000000000 */
.L_x_9:
[----:B------:R-:W2:Y:S01]  /*06b0*/  SHFL.IDX PT, R2, R80, RZ, 0x1f ;  /* 0x00001fff50027589 */ /* 0x000ea200000e0000 */
[----:B------:R-:W-:Y:S01]  /*06c0*/  NOP ;  /* 0x0000000000007918 */ /* 0x000fe20000000000 */
[----:B--2---:R-:W-:-:S13]  /*06d0*/  ISETP.NE.AND P0, PT, R2, 0x1, PT ;  /* 0x000000010200780c */ /* 0x004fda0003f05270 */
[----:B------:R-:W-:Y:S05]  /*06e0*/  @P0 BRA `(.L_x_10) ;  /* 0x0000000000400947 */ /* 0x000fea0003800000 */
[----:B-1----:R-:W1:Y:S01]  /*06f0*/  S2UR UR4, SR_CgaCtaId ;  /* 0x00000000000479c3 */ /* 0x002e620000008800 */
        /* <DEDUP_REMOVED lines=12> */
[----:B-1----:R2:W1:Y:S01]  /*07c0*/  SYNCS.EXCH.64 URZ, [UR4+0x50], UR8 ;  /* 0x0000500804ff75b2 */ /* 0x0024620008000100 */
[----:B------:R2:W1:Y:S02]  /*07d0*/  SYNCS.EXCH.64 URZ, [UR4+0x58], UR6 ;  /* 0x0000580604ff75b2 */ /* 0x0004640008000100 */
[----:B--2---:R-:W-:Y:S01]  /*07e0*/  NOP ;  /* 0x0000000000007918 */ /* 0x004fe20000000000 */
.L_x_10:
[----:B------:R-:W2:Y:S01]  /*07f0*/  SHFL.IDX PT, R2, R80, RZ, 0x1f ;  /* 0x00001fff50027589 */ /* 0x000ea200000e0000 */
[----:B------:R-:W-:Y:S01]  /*0800*/  NOP ;  /* 0x0000000000007918 */ /* 0x000fe20000000000 */
[----:B--2---:R-:W-:-:S13]  /*0810*/  ISETP.NE.AND P0, PT, R2, 0x3, PT ;  /* 0x000000030200780c */ /* 0x004fda0003f05270 */
[----:B------:R-:W-:Y:S05]  /*0820*/  @P0 BRA `(.L_x_11) ;  /* 0x0000000000300947 */ /* 0x000fea0003800000 */
[----:B-1----:R-:W1:Y:S01]  /*0830*/  S2UR UR6, SR_CgaCtaId ;  /* 0x00000000000679c3 */ /* 0x002e620000008800 */
[----:B------:R-:W-:Y:S01]  /*0840*/  UMOV UR4, 0x400 ;  /* 0x0000040000047882 */ /* 0x000fe20000000000 */
[----:B------:R-:W-:Y:S01]  /*0850*/  UMOV UR5, 0x20 ;  /* 0x0000002000057882 */ /* 0x000fe20000000000 */
[----:B------:R-:W-:Y:S01]  /*0860*/  ELECT P0, URZ, PT ;  /* 0x0000000000ff782f */ /* 0x000fe20003800000 */
[----:B-1----:R-:W-:Y:S02]  /*0870*/  ULEA UR6, UR6, UR4, 0x18 ;  /* 0x0000000406067291 */ /* 0x002fe4000f8ec0ff */
[----:B------:R-:W-:-:S04]  /*0880*/  UIADD3 UR4, UPT, UPT, -UR5, 0x100000, URZ ;  /* 0x0010000005047890 */ /* 0x000fc8000fffe1ff */
[----:B------:R-:W-:Y:S02]  /*0890*/  USHF.L.U32 UR5, UR4, 0xb, URZ ;  /* 0x0000000b04057899 */ /* 0x000fe400080006ff */
[----:B------:R-:W-:Y:S01]  /*08a0*/  USHF.L.U32 UR4, UR4, 0x1, URZ ;  /* 0x0000000104047899 */ /* 0x000fe200080006ff */
[----:B------:R-:W1:Y:S11]  /*08b0*/  FENCE.VIEW.ASYNC.S ;  /* 0x00000000000073c6 */ /* 0x000e760000000000 */
[----:B-1----:R2:W1:Y:S01]  /*08c0*/  SYNCS.EXCH.64 URZ, [UR6+0x60], UR4 ;  /* 0x0000600406ff75b2 */ /* 0x0024620008000100 */
[----:B------:R2:W1:Y:S02]  /*08d0*/  SYNCS.EXCH.64 URZ, [UR6+0x68], UR4 ;  /* 0x0000680406ff75b2 */ /* 0x0004640008000100 */
[----:B--2---:R-:W-:Y:S01]  /*08e0*/  NOP ;  /* 0x0000000000007918 */ /* 0x004fe20000000000 */
.L_x_11:
[----:B------:R-:W2:Y:S01]  /*08f0*/  SHFL.IDX PT, R2, R80, RZ, 0x1f ;  /* 0x00001fff50027589 */ /* 0x000ea200000e0000 */
[----:B------:R-:W-:Y:S01]  /*0900*/  NOP ;  /* 0x0000000000007918 */ /* 0x000fe20000000000 */
[----:B--2---:R-:W-:-:S13]  /*0910*/  ISETP.NE.AND P0, PT, R2, 0x4, PT ;  /* 0x000000040200780c */ /* 0x004fda0003f05270 */
[----:B------:R-:W-:Y:S05]  /*0920*/  @P0 BRA `(.L_x_12) ;  /* 0x00000000004c0947 */ /* 0x000fea0003800000 */
[----:B-1----:R-:W1:Y:S01]  /*0930*/  S2UR UR6, SR_CgaCtaId ;  /* 0x00000000000679c3 */ /* 0x002e620000008800 */
[----:B------:R-:W-:Y:S01]  /*0940*/  UMOV UR4, 0x1e0 ;  /* 0x000001e000047882 */ /* 0x000fe20000000000 */
[----:B------:R-:W-:Y:S01]  /*0950*/  UMOV UR5, 0x400 ;  /* 0x0000040000057882 */ /* 0x000fe20000000000 */
[----:B------:R-:W-:Y:S01]  /*0960*/  USEL UR4, UR4, 0x1a0, UP3 ;  /* 0x000001a004047887 */ /* 0x000fe20009800000 */
[----:B------:R-:W-:Y:S01]  /*0970*/  UMOV UR8, 0x1 ;  /* 0x0000000100087882 */ /* 0x000fe20000000000 */
[----:B------:R-:W-:Y:S01]  /*0980*/  ELECT P0, URZ, PT ;  /* 0x0000000000ff782f */ /* 0x000fe20003800000 */
[----:B------:R-:W-:-:S04]  /*0990*/  UIADD3 UR8, UPT, UPT, -UR8, 0x100000, URZ ;  /* 0x0010000008087890 */ /* 0x000fc8000fffe1ff */
[----:B------:R-:W-:Y:S02]  /*09a0*/  USHF.L.U32 UR9, UR8, 0xb, URZ ;  /* 0x0000000b08097899 */ /* 0x000fe400080006ff */
[----:B------:R-:W-:Y:S02]  /*09b0*/  USHF.L.U32 UR8, UR8, 0x1, URZ ;  /* 0x0000000108087899 */ /* 0x000fe400080006ff */
[----:B-1----:R-:W-:Y:S02]  /*09c0*/  ULEA UR6, UR6, UR5, 0x18 ;  /* 0x0000000506067291 */ /* 0x002fe4000f8ec0ff */
[----:B------:R-:W-:-:S04]  /*09d0*/  UIADD3 UR4, UPT, UPT, -UR4, 0x100000, URZ ;  /* 0x0010000004047890 */ /* 0x000fc8000fffe1ff */
[----:B------:R-:W-:Y:S02]  /*09e0*/  USHF.L.U32 UR5, UR4, 0xb, URZ ;  /* 0x0000000b04057899 */ /* 0x000fe400080006ff */
[----:B------:R-:W-:Y:S01]  /*09f0*/  USHF.L.U32 UR4, UR4, 0x1, URZ ;  /* 0x0000000104047899 */ /* 0x000fe200080006ff */
[----:B------:R-:W1:Y:S03]  /*0a00*/  FENCE.VIEW.ASYNC.S ;  /* 0x00000000000073c6 */ /* 0x000e660000000000 */
[----:B-1----:R2:W1:Y:S08]  /*0a10*/  SYNCS.EXCH.64 URZ, [UR6+0x70], UR8 ;  /* 0x0000700806ff75b2 */ /* 0x0024700008000100 */
[----:B------:R2:W1:Y:S01]  /*0a20*/  SYNCS.EXCH.64 URZ, [UR6+0x80], UR4 ;  /* 0x0000800406ff75b2 */ /* 0x0004620008000100 */
[----:B------:R2:W1:Y:S01]  /*0a30*/  SYNCS.EXCH.64 URZ, [UR6+0x78], UR8 ;  /* 0x0000780806ff75b2 */ /* 0x0004620008000100 */
[----:B------:R2:W1:Y:S02]  /*0a40*/  SYNCS.EXCH.64 URZ, [UR6+0x88], UR4 ;  /* 0x0000880406ff75b2 */ /* 0x0004640008000100 */
[----:B--2---:R-:W-:Y:S01]  /*0a50*/  NOP ;  /* 0x0000000000007918 */ /* 0x004fe20000000000 */
.L_x_12:
        /* <DEDUP_REMOVED lines=18> */
[----:B------:R2:W1:Y:S01]  /*0b80*/  SYNCS.EXCH.64 URZ, [UR4+0xb0], UR6 ;  /* 0x0000b00604ff75b2 */ /* 0x0004620008000100 */
[----:B------:R2:W1:Y:S01]  /*0b90*/  SYNCS.EXCH.64 URZ, [UR4+0x98], UR8 ;  /* 0x0000980804ff75b2 */ /* 0x0004620008000100 */
[----:B------:R2:W1:Y:S01]  /*0ba0*/  SYNCS.EXCH.64 URZ, [UR4+0xb8], UR6 ;  /* 0x0000b80604ff75b2 */ /* 0x0004620008000100 */
[----:B------:R2:W1:Y:S01]  /*0bb0*/  SYNCS.EXCH.64 URZ, [UR4+0xa0], UR8 ;  /* 0x0000a00804ff75b2 */ /* 0x0004620008000100 */
[----:B------:R2:W1:Y:S01]  /*0bc0*/  SYNCS.EXCH.64 URZ, [UR4+0xc0], UR6 ;  /* 0x0000c00604ff75b2 */ /* 0x0004620008000100 */
[----:B------:R2:W1:Y:S01]  /*0bd0*/  SYNCS.EXCH.64 URZ, [UR4+0xa8], UR8 ;  /* 0x0000a80804ff75b2 */ /* 0x0004620008000100 */
[----:B------:R2:W1:Y:S02]  /*0be0*/  SYNCS.EXCH.64 URZ, [UR4+0xc8], UR6 ;  /* 0x0000c80604ff75b2 */ /* 0x0004640008000100 */
[----:B--2---:R-:W-:Y:S01]  /*0bf0*/  NOP ;  /* 0x0000000000007918 */ /* 0x004fe20000000000 */
.L_x_13:
[----:B------:R-:W2:Y:S01]  /*0c00*/  SHFL.IDX PT, R2, R80, RZ, 0x1f ;  /* 0x00001fff50027589 */ /* 0x000ea200000e0000 */
[----:B------:R-:W1:Y:S01]  /*0c10*/  S2UR UR48, SR_CgaCtaId ;  /* 0x00000000003079c3 */ /* 0x000e620000008800 */
[----:B------:R-:W-:Y:S01]  /*0c20*/  NOP ;  /* 0x0000000000007918 */ /* 0x000fe20000000000 */
[----:B--2---:R-:W-:-:S13]  /*0c30*/  ISETP.NE.AND P0, PT, R2, 0x3, PT ;  /* 0x000000030200780c */ /* 0x004fda0003f05270 */
[----:B-1----:R-:W-:Y:S05]  /*0c40*/  @P0 BRA `(.L_x_14) ;  /* 0x0000000000340947 */ /* 0x002fea0003800000 */
[----:B------:R-:W-:Y:S01]  /*0c50*/  UMOV UR4, 0x400 ;  /* 0x0000040000047882 */ /* 0x000fe20000000000 */
[----:B------:R-:W-:Y:S01]  /*0c60*/  UMOV UR6, 0x20 ;  /* 0x0000002000067882 */ /* 0x000fe20000000000 */
[----:B------:R-:W-:Y:S02]  /*0c70*/  ULEA UR4, UR48, UR4, 0x18 ;  /* 0x0000000430047291 */ /* 0x000fe4000f8ec0ff */
[----:B------:R-:W-:-:S04]  /*0c80*/  UIADD3 UR6, UPT, UPT, -UR6, 0x100000, URZ ;  /* 0x0010000006067890 */ /* 0x000fc8000fffe1ff */
[----:B------:R-:W-:Y:S02]  /*0c90*/  USHF.L.U32 UR7, UR6, 0xb, URZ ;  /* 0x0000000b06077899 */ /* 0x000fe400080006ff */
[----:B------:R-:W-:Y:S01]  /*0ca0*/  USHF.L.U32 UR6, UR6, 0x1, URZ ;  /* 0x0000000106067899 */ /* 0x000fe200080006ff */
[----:B------:R-:W-:Y:S01]  /*0cb0*/  ELECT P0, URZ, PT ;  /* 0x0000000000ff782f */ /* 0x000fe20003800000 */
[----:B------:R-:W1:Y:S10]  /*0cc0*/  FENCE.VIEW.ASYNC.S ;  /* 0x00000000000073c6 */ /* 0x000e740000000000 */
[----:B-1----:R1:W2:Y:S01]  /*0cd0*/  SYNCS.EXCH.64 URZ, [UR4+0xd0], UR6 ;  /* 0x0000d00604ff75b2 */ /* 0x0022a20008000100 */
[----:B------:R1:W1:Y:S01]  /*0ce0*/  SYNCS.EXCH.64 URZ, [UR4+0xe0], UR6 ;  /* 0x0000e00604ff75b2 */ /* 0x0002620008000100 */
[----:B------:R1:W1:Y:S01]  /*0cf0*/  SYNCS.EXCH.64 URZ, [UR4+0xd8], UR6 ;  /* 0x0000d80604ff75b2 */ /* 0x0002620008000100 */
[----:B------:R1:W1:Y:S01]  /*0d00*/  SYNCS.EXCH.64 URZ, [UR4+0xe8], UR6 ;  /* 0x0000e80604ff75b2 */ /* 0x0002620008000100 */
[----:B------:R-:W-:Y:S01]  /*0d10*/  NOP ;  /* 0x0000000000007918 */ /* 0x000fe20000000000 */
.L_x_14:
[----:B-1----:R-:W1:Y:S01]  /*0d20*/  LDCU UR4, c[0x0][0x36c] ;  /* 0x00006d80ff0477ac */ /* 0x002e620008000800 */
[----:B------:R-:W-:Y:S01]  /*0d30*/  ISETP.NE.OR P3, PT, R0, 0x2, !P3 ;  /* 0x000000020000780c */ /* 0x000fe20005f65670 */
[----:B------:R-:W-:Y:S01]  /*0d40*/  NOP ;  /* 0x0000000000007918 */ /* 0x000fe20000000000 */
[----:B------:R-:W-:Y:S01]  /*0d50*/  LOP3.LUT R0, R76, 0x1f, RZ, 0xc0, !PT ;  /* 0x0000001f4c007812 */ /* 0x000fe200078ec0ff */
[----:B------:R-:W-:Y:S02]  /*0d60*/  UISETP.NE.AND UP4, UPT, UR22, URZ, UPT ;  /* 0x000000ff1600728c */ /* 0x000fe4000bf85270 */
[----:B-1----:R-:W-:-:S09]  /*0d70*/  UISETP.EQ.U32.AND UP5, UPT, UR4, 0x1, UPT ;  /* 0x000000010400788c */ /* 0x002fd2000bfa2070 */
[----:B------:R-:W-:Y:S05]  /*0d80*/  BRA.U !UP5, `(.L_x_15) ;  /* 0x000000010d087547 */ /* 0x000fea000b800000 */
[----:B--234-:R-:W-:Y:S01]  /*0d90*/  UCGABAR_ARV ;  /* 0x00000000000079c7 */ /* 0x01cfe20008000000 */
[----:B------:R-:W-:Y:S05]  /*0da0*/  BRA `(.L_x_16) ;  /* 0x0000000000047947 */ /* 0x000fea0003800000 */
.L_x_15:
[----:B--234-:R-:W-:Y:S01]  /*0db0*/  NOP ;  /* 0x0000000000007918 */ /* 0x01cfe20000000000 */
.L_x_16:
[----:B------:R-:W1:Y:S01]  /*0dc0*/  S2UR UR7, SR_CTAID.X ;  /* 0x00000000000779c3 */ /* 0x000e620000002500 */
[----:B------:R-:W-:-:S05]  /*0dd0*/  CS2R.32 R3, SR_CgaSize ;  /* 0x0000000000037805 */ /* 0x000fca0000008a00 */
[----:B------:R-:W-:-:S05]  /*0de0*/  IMAD R3, R3, -0xa0, RZ ;  /* 0xffffff6003037824 */ /* 0x000fca00078e02ff */
[----:B------:R-:W-:-:S14]  /*0df0*/  R2UR UR5, R3 ;  /* 0x00000000030572ca */ /* 0x000fdc00000e0000 */
[----:B------:R-:W2:Y:S01]  /*0e00*/  LDCU UR5, c[0x0][UR5+0x2b0] ;  /* 0x00005600050577ac */ /* 0x000ea20008000800 */
[----:B------:R-:W-:-:S05]  /*0e10*/  CS2R.32 R3, SR_CgaSize ;  /* 0x0000000000037805 */ /* 0x000fca0000008a00 */
[----:B------:R-:W-:-:S05]  /*0e20*/  IMAD R3, R3, -0xa0, RZ ;  /* 0xffffff6003037824 */ /* 0x000fca00078e02ff */
[----:B------:R-:W-:-:S14]  /*0e30*/  R2UR UR4, R3 ;  /* 0x00000000030472ca */ /* 0x000fdc00000e0000 */
[----:B------:R-:W3:Y:S01]  /*0e40*/  LDCU UR4, c[0x0][UR4+0x2b4] ;  /* 0x00005680040477ac */ /* 0x000ee20008000800 */
[----:B------:R-:W4:Y:S01]  /*0e50*/  S2UR UR8, SR_CTAID.Y ;  /* 0x00000000000879c3 */ /* 0x000f220000002600 */
[----:B------:R-:W3:Y:S01]  /*0e60*/  LDCU UR23, c[0x0][0xb24] ;  /* 0x00016480ff1777ac */ /* 0x000ee20008000800 */
[----:B------:R-:W-:-:S05]  /*0e70*/  CS2R.32 R3, SR_CgaSize ;  /* 0x0000000000037805 */ /* 0x000fca0000008a00 */
[----:B------:R-:W-:-:S05]  /*0e80*/  IMAD R3, R3, -0xa0, RZ ;  /* 0xffffff6003037824 */ /* 0x000fca00078e02ff */
[----:B------:R-:W-:-:S14]  /*0e90*/  R2UR UR60, R3 ;  /* 0x00000000033c72ca */ /* 0x000fdc00000e0000 */
[----:B------:R-:W3:Y:S01]  /*0ea0*/  LDCU UR60, c[0x0][UR60+0x2a0] ;  /* 0x000054003c3c77ac */ /* 0x000ee20008000800 */
[----:B------:R-:W1:Y:S01]  /*0eb0*/  S2UR UR36, SR_CTAID.Z ;  /* 0x00000000002479c3 */ /* 0x000e620000002700 */
[----:B------:R-:W-:-:S05]  /*0ec0*/  CS2R.32 R3, SR_CgaSize ;  /* 0x0000000000037805 */ /* 0x000fca0000008a00 */
[----:B------:R-:W-:-:S05]  /*0ed0*/  IMAD R3, R3, -0xa0, RZ ;  /* 0xffffff6003037824 */ /* 0x000fca00078e02ff */
[----:B------:R-:W-:-:S14]  /*0ee0*/  R2UR UR57, R3 ;  /* 0x00000000033972ca */ /* 0x000fdc00000e0000 */
[----:B------:R-:W3:Y:S01]  /*0ef0*/  LDCU UR57, c[0x0][UR57+0x2a4] ;  /* 0x00005480393977ac */ /* 0x000ee20008000800 */
[----:B------:R-:W3:Y:S01]  /*0f00*/  LDCU UR40, c[0x0][0xb24] ;  /* 0x00016480ff2877ac */ /* 0x000ee20008000800 */
[----:B-1----:R-:W-:Y:S01]  /*0f10*/  I2FP.F32.U32 R3, UR7 ;  /* 0x0000000700037c45 */ /* 0x002fe20008201000 */
[----:B------:R-:W1:Y:S04]  /*0f20*/  LDCU UR26, c[0x0][0xb30] ;  /* 0x00016600ff1a77ac */ /* 0x000e680008000800 */
[----:B--2---:R-:W-:Y:S01]  /*0f30*/  FMUL R3, R3, UR5 ;  /* 0x0000000503037c20 */ /* 0x004fe20008400000 */
[----:B------:R-:W-:Y:S01]  /*0f40*/  USHF.L.U32 UR24, UR48, 0xa, URZ ;  /* 0x0000000a30187899 */ /* 0x000fe200080006ff */
[----:B----4-:R-:W-:Y:S01]  /*0f50*/  I2FP.F32.U32 R2, UR8 ;  /* 0x0000000800027c45 */ /* 0x010fe20008201000 */
[----:B---3--:R-:W-:-:S03]  /*0f60*/  UISETP.GE.AND UP2, UPT, UR23, 0x1, UPT ;  /* 0x000000011700788c */ /* 0x008fc6000bf46270 */
[----:B------:R-:W2:Y:S01]  /*0f70*/  F2I.U32.TRUNC.NTZ R3, R3 ;  /* 0x0000000300037305 */ /* 0x000ea2000020f000 */
[----:B------:R-:W-:Y:S01]  /*0f80*/  UMOV UR46, UR7 ;  /* 0x00000007002e7c82 */ /* 0x000fe20008000000 */
[----:B------:R-:W-:Y:S01]  /*0f90*/  FMUL R2, R2, UR4 ;  /* 0x0000000402027c20 */ /* 0x000fe20008400000 */
[----:B------:R-:W-:-:S05]  /*0fa0*/  UMOV UR45, UR8 ;  /* 0x00000008002d7c82 */ /* 0x000fca0008000000 */
[----:B------:R-:W3:Y:S01]  /*0fb0*/  F2I.U32.TRUNC.NTZ R2, R2 ;  /* 0x0000000200027305 */ /* 0x000ee2000020f000 */
[----:B--2---:R-:W-:Y:S02]  /*0fc0*/  R2UR UR4, R3 ;  /* 0x00000000030472ca */ /* 0x004fe400000e0000 */
[----:B---3--:R-:W-:Y:S02]  /*0fd0*/  R2UR UR6, R2 ;  /* 0x00000000020672ca */ /* 0x008fe400000e0000 */
[----:B------:R-:W-:-:S09]  /*0fe0*/  PRMT R2, RZ, 0x7610, R2 ;  /* 0x00007610ff027816 */ /* 0x000fd20000000002 */
[----:B------:R-:W-:-:S04]  /*0ff0*/  UIADD3 UR5, UPT, UPT, -UR4, URZ, URZ ;  /* 0x000000ff04057290 */ /* 0x000fc8000fffe1ff */
[----:B------:R-:W-:Y:S02]  /*1000*/  UIMAD UR60, UR60, UR5, UR7 ;  /* 0x000000053c3c72a4 */ /* 0x000fe4000f8e0207 */
[----:B------:R-:W-:-:S04]  /*1010*/  UIADD3 UR4, UPT, UPT, -UR6, URZ, URZ ;  /* 0x000000ff06047290 */ /* 0x000fc8000fffe1ff */
[----:B------:R-:W-:Y:S01]  /*1020*/  UIMAD UR57, UR57, UR4, UR8 ;  /* 0x00000004393972a4 */ /* 0x000fe2000f8e0208 */
[----:B-1----:R-:W-:Y:S11]  /*1030*/  BRA.U UP4, `(.L_x_17) ;  /* 0x0000000104247547 */ /* 0x002ff6000b800000 */
[----:B------:R-:W-:Y:S02]  /*1040*/  UISETP.NE.AND UP0, UPT, UR57, URZ, UPT ;  /* 0x000000ff3900728c */ /* 0x000fe4000bf05270 */
[----:B------:R-:W-:Y:S02]  /*1050*/  UISETP.NE.AND UP1, UPT, UR57, 0x1, UPT ;  /* 0x000000013900788c */ /* 0x000fe4000bf25270 */
[----:B------:R-:W-:Y:S02]  /*1060*/  UISETP.EQ.OR UP0, UPT, UR60, URZ, !UP0 ;  /* 0x000000ff3c00728c */ /* 0x000fe4000c702670 */
[----:B------:R-:W-:Y:S02]  /*1070*/  USEL UR4, URZ, 0x2, UP1 ;  /* 0x00000002ff047887 */ /* 0x000fe40008800000 */
[----:B------:R-:W-:Y:S02]  /*1080*/  USEL UR5, URZ, 0x1, !UP0 ;  /* 0x00000001ff057887 */ /* 0x000fe4000c000000 */
[----:B------:R-:W-:-:S04]  /*1090*/  UISETP.NE.AND UP0, UPT, UR60, URZ, UPT ;  /* 0x000000ff3c00728c */ /* 0x000fc8000bf05270 */
[----:B------:R-:W-:-:S04]  /*10a0*/  USEL UR4, UR4, 0x2, UP0 ;  /* 0x0000000204047887 */ /* 0x000fc80008000000 */
[----:B------:R-:W-:-:S06]  /*10b0*/  UIADD3 UR4, UPT, UPT, UR5, UR4, URZ ;  /* 0x0000000405047290 */ /* 0x000fcc000fffe0ff */
[----:B------:R-:W-:Y:S02]  /*10c0*/  MOV R2, UR4 ;  /* 0x0000000400027c02 */ /* 0x000fe40008000f00 */
.L_x_17:
[----:B------:R-:W-:Y:S05]  /*10d0*/  BRA.U !UP2, `(.L_x_18) ;  /* 0x000000010ad47547 */ /* 0x000fea000b800000 */
[----:B------:R-:W1:Y:S01]  /*10e0*/  LDCU.128 UR12, c[0x0][0xb10] ;  /* 0x00016200ff0c77ac */ /* 0x000e620008000c00 */
[----:B------:R-:W2:Y:S01]  /*10f0*/  LDCU UR6, c[0x0][0x370] ;  /* 0x00006e00ff0677ac */ /* 0x000ea20008000800 */
[----:B------:R-:W3:Y:S01]  /*1100*/  LDCU UR5, c[0x0][0x374] ;  /* 0x00006e80ff0577ac */ /* 0x000ee20008000800 */
[----:B------:R-:W4:Y:S01]  /*1110*/  LDCU UR25, c[0x0][0xb0c] ;  /* 0x00016180ff1977ac */ /* 0x000f220008000800 */
[----:B------:R-:W4:Y:S01]  /*1120*/  LDCU UR4, c[0x0][0xb20] ;  /* 0x00016400ff0477ac */ /* 0x000f220008000800 */
[----:B------:R-:W4:Y:S01]  /*1130*/  LDCU.64 UR8, c[0x0][0xb28] ;  /* 0x00016500ff0877ac */ /* 0x000f220008000a00 */
[----:B-1----:R-:W-:Y:S02]  /*1140*/  UISETP.NE.AND UP0, UPT, UR14, 0x1, UPT ;  /* 0x000000010e00788c */ /* 0x002fe4000bf05270 */
[----:B---3--:R-:W-:Y:S02]  /*1150*/  UIMAD.WIDE.U32 UR10, UR5, UR15, URZ ;  /* 0x0000000f050a72a5 */ /* 0x008fe4000f8e00ff */
[----:B--2---:R-:W-:-:S02]  /*1160*/  UIMAD.WIDE.U32 UR18, UR6, UR12, URZ ;  /* 0x0000000c061272a5 */ /* 0x004fc4000f8e00ff */
[----:B----4-:R-:W-:Y:S02]  /*1170*/  UISETP.NE.AND UP1, UPT, UR25, 0x1, UPT ;  /* 0x000000011900788c */ /* 0x010fe4000bf25270 */
[----:B------:R-:W-:Y:S01]  /*1180*/  UISETP.NE.AND UP2, UPT, UR23, 0x1, UPT ;  /* 0x000000011700788c */ /* 0x000fe2000bf45270 */
[----:B------:R-:W-:Y:S02]  /*1190*/  UMOV UR10, UR11 ;  /* 0x0000000b000a7c82 */ /* 0x000fe40008000000 */
[----:B------:R-:W-:Y:S01]  /*11a0*/  UMOV UR18, UR19 ;  /* 0x0000001300127c82 */ /* 0x000fe20008000000 */
[----:B------:R-:W-:Y:S02]  /*11b0*/  @UP0 USHF.R.U32.HI UR5, URZ, UR4, UR10 ;  /* 0x00000004ff050299 */ /* 0x000fe4000801160a */
[----:B------:R-:W-:Y:S02]  /*11c0*/  UIMAD.WIDE.U32 UR20, UR45, UR15, URZ ;  /* 0x0000000f2d1472a5 */ /* 0x000fe4000f8e00ff */
[----:B------:R-:W-:-:S02]  /*11d0*/  UIMAD.WIDE.U32 UR10, UR5, UR8, URZ ;  /* 0x00000008050a72a5 */ /* 0x000fc4000f8e00ff */
[----:B------:R-:W-:Y:S02]  /*11e0*/  @UP1 USHF.R.U32.HI UR6, URZ, UR13, UR18 ;  /* 0x0000000dff061299 */ /* 0x000fe40008011612 */
[----:B------:R-:W-:Y:S02]  /*11f0*/  UIMAD.WIDE.U32 UR16, UR46, UR12, URZ ;  /* 0x0000000c2e1072a5 */ /* 0x000fe4000f8e00ff */
[----:B------:R-:W-:Y:S01]  /*1200*/  UIMAD.WIDE.U32 UR18, UR6, UR8, URZ ;  /* 0x00000008061272a5 */ /* 0x000fe2000f8e00ff */
[----:B------:R-:W-:Y:S01]  /*1210*/  UMOV UR20, UR21 ;  /* 0x0000001500147c82 */ /* 0x000fe20008000000 */
[----:B------:R-:W-:Y:S01]  /*1220*/  UMOV UR10, UR11 ;  /* 0x0000000b000a7c82 */ /* 0x000fe20008000000 */
[----:B------:R-:W-:Y:S02]  /*1230*/  USHF.R.U32.HI UR20, URZ, UR4, UR20 ;  /* 0x00000004ff147299 */ /* 0x000fe40008011614 */
[----:B------:R-:W-:Y:S02]  /*1240*/  @UP2 USHF.R.U32.HI UR5, URZ, UR9, UR10 ;  /* 0x00000009ff052299 */ /* 0x000fe4000801160a */
[----:B------:R-:W-:Y:S01]  /*1250*/  UMOV UR7, UR19 ;  /* 0x0000001300077c82 */ /* 0x000fe20008000000 */
[----:B------:R-:W-:Y:S01]  /*1260*/  UMOV UR16, UR17 ;  /* 0x0000001100107c82 */ /* 0x000fe20008000000 */
[----:B------:R-:W-:-:S02]  /*1270*/  @UP2 USHF.R.U32.HI UR6, URZ, UR9, UR7 ;  /* 0x00000009ff062299 */ /* 0x000fc40008011607 */
[----:B------:R-:W-:Y:S02]  /*1280*/  USHF.R.U32.HI UR13, URZ, UR13, UR16 ;  /* 0x0000000dff0d7299 */ /* 0x000fe40008011610 */
[----:B------:R-:W-:Y:S02]  /*1290*/  USEL UR4, UR45, UR20, !UP0 ;  /* 0x000000142d047287 */ /* 0x000fe4000c000000 */
[----:B------:R-:W-:Y:S02]  /*12a0*/  UIMAD UR7, UR5, UR23, URZ ;  /* 0x00000017050772a4 */ /* 0x000fe4000f8e02ff */
[----:B------:R-:W-:Y:S02]  /*12b0*/  USEL UR5, UR46, UR13, !UP1 ;  /* 0x0000000d2e057287 */ /* 0x000fe4000c800000 */
[----:B------:R-:W-:Y:S02]  /*12c0*/  UIMAD UR12, UR6, UR23, URZ ;  /* 0x00000017060c72a4 */ /* 0x000fe4000f8e02ff */
[----:B------:R-:W-:-:S02]  /*12d0*/  UISETP.GE.AND UP0, UPT, UR4, UR7, UPT ;  /* 0x000000070400728c */ /* 0x000fc4000bf06270 */
[----:B------:R-:W-:Y:S02]  /*12e0*/  UIMAD.WIDE.U32 UR10, UR4, UR8, URZ ;  /* 0x00000008040a72a5 */ /* 0x000fe4000f8e00ff */
[----:B------:R-:W-:Y:S02]  /*12f0*/  UISETP.GE.OR UP0, UPT, UR5, UR12, UP0 ;  /* 0x0000000c0500728c */ /* 0x000fe40008706670 */
[----:B------:R-:W-:Y:S02]  /*1300*/  UIMAD.WIDE.U32 UR12, UR5, UR8, URZ ;  /* 0x00000008050c72a5 */ /* 0x000fe4000f8e00ff */
[----:B------:R-:W-:Y:S01]  /*1310*/  UIADD3 UR10, UPT, UPT, -UR4, URZ, URZ ;  /* 0x000000ff040a7290 */ /* 0x000fe2000fffe1ff */
[----:B------:R-:W-:Y:S01]  /*1320*/  UMOV UR8, UR11 ;  /* 0x0000000b00087c82 */ /* 0x000fe20008000000 */
[----:B------:R-:W-:Y:S02]  /*1330*/  UIADD3 UR11, UPT, UPT, -UR5, URZ, URZ ;  /* 0x000000ff050b7290 */ /* 0x000fe4000fffe1ff */
[----:B------:R-:W-:-:S03]  /*1340*/  USHF.R.U32.HI UR8, URZ, UR9, UR8 ;  /* 0x00000009ff087299 */ /* 0x000fc60008011608 */
[----:B------:R-:W-:Y:S01]  /*1350*/  @!UP0 UMOV UR7, UR13 ;  /* 0x0000000d00078c82 */ /* 0x000fe20008000000 */
[----:B------:R-:W-:Y:S02]  /*1360*/  UIMAD UR45, UR14, UR10, UR45 ;  /* 0x0000000a0e2d72a4 */ /* 0x000fe4000f8e022d */
[----:B------:R-:W-:Y:S02]  /*1370*/  USEL UR8, UR4, UR8, !UP2 ;  /* 0x0000000804087287 */ /* 0x000fe4000d000000 */
[----:B------:R-:W-:Y:S02]  /*1380*/  @!UP0 USHF.R.U32.HI UR7, URZ, UR9, UR7 ;  /* 0x00000009ff078299 */ /* 0x000fe40008011607 */
[----:B------:R-:W-:Y:S02]  /*1390*/  UIADD3 UR9, UPT, UPT, -UR8, URZ, URZ ;  /* 0x000000ff08097290 */ /* 0x000fe4000fffe1ff */
[----:B------:R-:W-:Y:S02]  /*13a0*/  @!UP0 USEL UR7, UR5, UR7, !UP2 ;  /* 0x0000000705078287 */ /* 0x000fe4000d000000 */
[----:B------:R-:W-:-:S02]  /*13b0*/  UIMAD UR9, UR23, UR9, UR4 ;  /* 0x00000009170972a4 */ /* 0x000fc4000f8e0204 */
[----:B------:R-:W-:Y:S02]  /*13c0*/  @!UP0 UIADD3 UR8, UPT, UPT, UR8, -UR7, URZ ;  /* 0x8000000708088290 */ /* 0x000fe4000fffe0ff */
[----:B------:R-:W-:Y:S02]  /*13d0*/  @!UP0 UIMAD UR6, UR9, UR6, UR7 ;  /* 0x00000006090682a4 */ /* 0x000fe4000f8e0207 */
[----:B------:R-:W-:Y:S02]  /*13e0*/  @!UP0 UIMAD UR4, UR8, UR23, UR5 ;  /* 0x00000017080482a4 */ /* 0x000fe4000f8e0205 */
[----:B------:R-:W-:Y:S02]  /*13f0*/  UIMAD UR46, UR25, UR11, UR46 ;  /* 0x0000000b192e72a4 */ /* 0x000fe4000f8e022e */
[----:B------:R-:W-:Y:S01]  /*1400*/  UIMAD UR45, UR4, UR14, UR45 ;  /* 0x0000000e042d72a4 */ /* 0x000fe2000f8e022d */
[----:B------:R-:W-:Y:S02]  /*1410*/  @!UP0 UMOV UR5, UR6 ;  /* 0x0000000600058c82 */ /* 0x000fe40008000000 */
[----:B------:R-:W-:-:S12]  /*1420*/  UIMAD UR46, UR5, UR25, UR46 ;  /* 0x00000019052e72a4 */ /* 0x000fd8000f8e022e */
.L_x_18:
[----:B------:R-:W-:Y:S02]  /*1430*/  UISETP.NE.AND UP1, UPT, UR26, 0x1, UPT ;  /* 0x000000011a00788c */ /* 0x000fe4000bf25270 */
[----:B------:R-:W-:Y:S02]  /*1440*/  UISETP.NE.AND UP0, UPT, UR22, 0x2, UPT ;  /* 0x000000021600788c */ /* 0x000fe4000bf05270 */
[----:B------:R-:W-:-:S05]  /*1450*/  ULOP3.LUT UR21, UR24, 0x400, URZ, 0xc0, !UPT ;  /* 0x0000040018157892 */ /* 0x000fca000f8ec0ff */
[----:B------:R-:W-:Y:S07]  /*1460*/  BRA.U UP1, `(.L_x_19) ;  /* 0x0000000101447547 */ /* 0x000fee000b800000 */
[----:B------:R-:W1:Y:S01]  /*1470*/  LDCU.128 UR8, c[0x0][0xb10] ;  /* 0x00016200ff0877ac */ /* 0x000e620008000c00 */
[----:B------:R-:W2:Y:S01]  /*1480*/  LDCU UR12, c[0x0][0xb0c] ;  /* 0x00016180ff0c77ac */ /* 0x000ea20008000800 */
[----:B------:R-:W3:Y:S01]  /*1490*/  LDCU UR13, c[0x0][0xb20] ;  /* 0x00016400ff0d77ac */ /* 0x000ee20008000800 */
[----:B-1----:R-:W-:Y:S02]  /*14a0*/  UIMAD.WIDE.U32 UR6, UR46, UR8, URZ ;  /* 0x000000082e0672a5 */ /* 0x002fe4000f8e00ff */
[----:B------:R-:W-:Y:S02]  /*14b0*/  UIMAD.WIDE.U32 UR4, UR45, UR11, URZ ;  /* 0x0000000b2d0472a5 */ /* 0x000fe4000f8e00ff */
[----:B--2---:R-:W-:Y:S02]  /*14c0*/  UISETP.NE.AND UP2, UPT, UR12, 0x1, UPT ;  /* 0x000000010c00788c */ /* 0x004fe4000bf45270 */
[----:B------:R-:W-:Y:S01]  /*14d0*/  UISETP.NE.AND UP1, UPT, UR10, 0x1, UPT ;  /* 0x000000010a00788c */ /* 0x000fe2000bf25270 */
[----:B------:R-:W-:-:S02]  /*14e0*/  UMOV UR6, UR7 ;  /* 0x0000000700067c82 */ /* 0x000fc40008000000 */
[----:B------:R-:W-:Y:S01]  /*14f0*/  UMOV UR4, UR5 ;  /* 0x0000000500047c82 */ /* 0x000fe20008000000 */
[----:B------:R-:W-:Y:S02]  /*1500*/  USHF.R.U32.HI UR6, URZ, UR9, UR6 ;  /* 0x00000009ff067299 */ /* 0x000fe40008011606 */
[----:B---3--:R-:W-:Y:S02]  /*1510*/  USHF.R.U32.HI UR4, URZ, UR13, UR4 ;  /* 0x0000000dff047299 */ /* 0x008fe40008011604 */
[----:B------:R-:W-:Y:S02]  /*1520*/  USEL UR5, UR46, UR6, !UP2 ;  /* 0x000000062e057287 */ /* 0x000fe4000d000000 */
[----:B------:R-:W-:-:S04]  /*1530*/  USEL UR4, UR45, UR4, !UP1 ;  /* 0x000000042d047287 */ /* 0x000fc8000c800000 */
[----:B------:R-:W-:Y:S02]  /*1540*/  UIADD3 UR6, UPT, UPT, UR5, -UR4, URZ ;  /* 0x8000000405067290 */ /* 0x000fe4000fffe0ff */
[----:B------:R-:W-:Y:S02]  /*1550*/  UIADD3 UR4, UPT, UPT, -UR5, UR4, URZ ;  /* 0x0000000405047290 */ /* 0x000fe4000fffe1ff */
[----:B------:R-:W-:Y:S02]  /*1560*/  UIMAD UR45, UR6, UR10, UR45 ;  /* 0x0000000a062d72a4 */ /* 0x000fe4000f8e022d */
[----:B------:R-:W-:-:S12]  /*1570*/  UIMAD UR46, UR4, UR12, UR46 ;  /* 0x0000000c042e72a4 */ /* 0x000fd8000f8e022e */
.L_x_19:
[----:B------:R-:W-:Y:S05]  /*1580*/  BRA.U !UP5, `(.L_x_20) ;  /* 0x000000010d0c7547 */ /* 0x000fea000b800000 */
[----:B------:R-:W-:Y:S01]  /*1590*/  UCGABAR_WAIT ;  /* 0x0000000000007dc7 */ /* 0x000fe20008000000 */
[----:B------:R-:W-:Y:S01]  /*15a0*/  CCTL.IVALL ;  /* 0x00000000ff00798f */ /* 0x000fe20002000000 */
[----:B------:R-:W-:Y:S05]  /*15b0*/  BRA `(.L_x_21) ;  /* 0x0000000000047947 */ /* 0x000fea0003800000 */
.L_x_20:
[----:B------:R-:W-:Y:S06]  /*15c0*/  BAR.SYNC.DEFER_BLOCKING 0x0 ;  /* 0x0000000000007b1d */ /* 0x000fec0000010000 */
.L_x_21:
[----:B------:R-:W-:Y:S05]  /*15d0*/  BRA.U UP0, `(.L_x_22) ;  /* 0x0000001100e07547 */ /* 0x000fea000b800000 */
[----:B------:R-:W1:Y:S01]  /*15e0*/  LDCU UR6, c[0x0][0x38c] ;  /* 0x00007180ff0677ac */ /* 0x000e620008000800 */
[----:B------:R-:W-:Y:S01]  /*15f0*/  PLOP3.LUT P1, PT, PT, PT, UP3, 0x80, 0x8 ;  /* 0x000000000008781c */ /* 0x000fe20003f2f038 */
[----:B------:R-:W-:Y:S01]  /*1600*/  IMAD.MOV.U32 R12, RZ, RZ, 0x1 ;  /* 0x00000001ff0c7424 */ /* 0x000fe200078e00ff */
[----:B------:R-:W-:Y:S01]  /*1610*/  ISETP.EQ.OR P2, PT, R0, RZ, P3 ;  /* 0x000000ff0000720c */ /* 0x000fe20001f42670 */
[----:B------:R-:W-:Y:S01]  /*1620*/  UISETP.NE.AND UP1, UPT, UR22, URZ, UPT ;  /* 0x000000ff1600728c */ /* 0x000fe2000bf25270 */
[----:B------:R-:W-:Y:S02]  /*1630*/  PLOP3.LUT P1, PT, P1, PT, PT, 0x8, 0x80 ;  /* 0x000000000080781c */ /* 0x000fe40000f2e170 */
[----:B------:R-:W-:Y:S01]  /*1640*/  CS2R R10, SRZ ;  /* 0x00000000000a7805 */ /* 0x000fe2000001ff00 */
[----:B------:R-:W-:Y:S01]  /*1650*/  IMAD.MOV.U32 R9, RZ, RZ, RZ ;  /* 0x000000ffff097224 */ /* 0x000fe200078e00ff */
[----:B------:R-:W2:Y:S01]  /*1660*/  LDCU UR39, c[0x0][0x370] ;  /* 0x00006e00ff2777ac */ /* 0x000ea20008000800 */
[----:B------:R-:W-:Y:S01]  /*1670*/  IMAD.MOV.U32 R8, RZ, RZ, 0x1 ;  /* 0x00000001ff087424 */ /* 0x000fe200078e00ff */
[----:B------:R-:W3:Y:S01]  /*1680*/  LDCU.64 UR28, c[0x0][0x348] ;  /* 0x00006900ff1c77ac */ /* 0x000ee20008000a00 */
[----:B------:R-:W-:-:S02]  /*1690*/  USHF.R.U32.HI UR44, URZ, 0x5, UR21 ;  /* 0x00000005ff2c7899 */ /* 0x000fc40008011615 */
[----:B-1----:R-:W-:Y:S02]  /*16a0*/  UIADD3 UR5, UPT, UPT, UR6, 0x1f, URZ ;  /* 0x0000001f06057890 */ /* 0x002fe4000fffe0ff */
[----:B------:R-:W-:Y:S02]  /*16b0*/  UIADD3 UR47, UPT, UPT, UR6, 0x3e, URZ ;  /* 0x0000003e062f7890 */ /* 0x000fe4000fffe0ff */
[----:B------:R-:W-:Y:S01]  /*16c0*/  USHF.R.S32.HI UR4, URZ, 0x1f, UR5 ;  /* 0x0000001fff047899 */ /* 0x000fe20008011405 */
[----:B------:R-:W1:Y:S03]  /*16d0*/  LDCU UR38, c[0x0][0x374] ;  /* 0x00006e80ff2677ac */ /* 0x000e660008000800 */
[----:B------:R-:W-:Y:S02]  /*16e0*/  ULEA.HI UR4, UR4, UR5, URZ, 0x5 ;  /* 0x0000000504047291 */ /* 0x000fe4000f8f28ff */
[----:B------:R-:W-:-:S02]  /*16f0*/  USEL UR25, UR34, 0x2, UP1 ;  /* 0x0000000222197887 */ /* 0x000fc40008800000 */
[----:B------:R-:W-:Y:S02]  /*1700*/  USHF.R.S32.HI UR42, URZ, 0x5, UR4 ;  /* 0x00000005ff2a7899 */ /* 0x000fe40008011404 */
[----:B------:R-:W-:Y:S02]  /*1710*/  UIADD3 UR4, UPT, UPT, UR6, -0x1, URZ ;  /* 0xffffffff06047890 */ /* 0x000fe4000fffe0ff */
[----:B------:R-:W-:Y:S02]  /*1720*/  UISETP.LT.U32.AND UP0, UPT, UR42, 0x5, UPT ;  /* 0x000000052a00788c */ /* 0x000fe4000bf01070 */
[----:B------:R-:W-:Y:S02]  /*1730*/  UISETP.GE.U32.AND UP2, UPT, UR4, -0x3f, UPT ;  /* 0xffffffc10400788c */ /* 0x000fe4000bf46070 */
[----:B------:R-:W-:Y:S01]  /*1740*/  USEL UR41, UR42, 0x5, UP0 ;  /* 0x000000052a297887 */ /* 0x000fe20008000000 */
[----:B------:R-:W-:-:S03]  /*1750*/  UMOV UR5, URZ ;  /* 0x000000ff00057c82 */ /* 0x000fc60008000000 */
[----:B------:R-:W-:Y:S02]  /*1760*/  UIADD3 UR24, UPT, UPT, UR41, -0x1, URZ ;  /* 0xffffffff29187890 */ /* 0x000fe4000fffe0ff */
[----:B------:R-:W-:-:S03]  /*1770*/  UIADD3 UR43, UPT, UPT, UR42, -UR41, URZ ;  /* 0x800000292a2b7290 */ /* 0x000fc6000fffe0ff */
[----:B------:R-:W-:-:S04]  /*1780*/  @UP2 UIADD3 UR24, UPT, UPT, UR41, URZ, URZ ;  /* 0x000000ff29182290 */ /* 0x000fc8000fffe0ff */
[----:B-123--:R-:W-:-:S12]  /*1790*/  UIADD3 UR24, UPT, UPT, UR24, 0x1, URZ ;  /* 0x0000000118187890 */ /* 0x00efd8000fffe0ff */
.L_x_42:
[----:B------:R-:W-:Y:S01]  /*17a0*/  UISETP.NE.AND UP0, UPT, UR48, URZ, UPT ;  /* 0x000000ff3000728c */ /* 0x000fe2000bf05270 */
[----:B------:R-:W1:Y:S08]  /*17b0*/  S2UR UR48, SR_CgaCtaId ;  /* 0x00000000003079c3 */ /* 0x000e700000008800 */
[----:B------:R-:W-:Y:S05]  /*17c0*/  BRA.U UP0, `(.L_x_23) ;  /* 0x0000000100347547 */ /* 0x000fea000b800000 */
[----:B------:R-:W2:Y:S01]  /*17d0*/  S2R R0, SR_CgaCtaId ;  /* 0x0000000000007919 */ /* 0x000ea20000008800 */
[----:B------:R-:W-:-:S04]  /*17e0*/  MOV R2, 0x400 ;  /* 0x0000040000027802 */ /* 0x000fc80000000f00 */
[----:B--2---:R-:W-:Y:S02]  /*17f0*/  LEA R0, R0, R2, 0x18 ;  /* 0x0000000200007211 */ /* 0x004fe400078ec0ff */
[----:B------:R-:W-:-:S03]  /*1800*/  SHF.L.U32 R2, R8, 0x1f, RZ ;  /* 0x0000001f08027819 */ /* 0x000fc600000006ff */
[----:B------:R-:W-:-:S04]  /*1810*/  IMAD R0, R9, 0x8, R0 ;  /* 0x0000000809007824 */ /* 0x000fc800078e0200 */
[----:B------:R-:W2:Y:S02]  /*1820*/  SYNCS.PHASECHK.TRANS64.TRYWAIT P0, [R0+URZ+0xe0], R2 ;  /* 0x0000e002000075a7 */ /* 0x000ea400080011ff */
[----:B--2---:R-:W-:Y:S05]  /*1830*/  @!P0 BRA `(.L_x_24) ;  /* 0x0000004c00b88947 */ /* 0x004fea0003800000 */
.L_x_103:
[----:B------:R-:W-:Y:S01]  /*1840*/  VIADD R9, R9, 0x1 ;  /* 0x0000000109097836 */ /* 0x000fe20000000000 */
[----:B------:R2:W-:Y:S04]  /*1850*/  SYNCS.ARRIVE.TRANS64.A1T0 RZ, [R0+URZ+0xd0], RZ ;  /* 0x0000d0ff00ff79a7 */ /* 0x0005e800081000ff */
[----:B------:R-:W-:-:S04]  /*1860*/  ISETP.NE.AND P0, PT, R9, 0x2, PT ;  /* 0x000000020900780c */ /* 0x000fc80003f05270 */
[----:B------:R-:W-:Y:S02]  /*1870*/  SEL R9, R9, RZ, P0 ;  /* 0x000000ff09097207 */ /* 0x000fe40000000000 */
[----:B--2---:R-:W-:-:S04]  /*1880*/  SEL R0, RZ, 0x1, P0 ;  /* 0x00000001ff007807 */ /* 0x004fc80000000000 */
[----:B------:R-:W-:-:S07]  /*1890*/  LOP3.LUT R8, R8, R0, RZ, 0x3c, !PT ;  /* 0x0000000008087212 */ /* 0x000fce00078e3cff */
.L_x_23:
[----:B------:R-:W-:Y:S01]  /*18a0*/  UMOV UR6, 0x400 ;  /* 0x0000040000067882 */ /* 0x000fe20000000000 */
[----:B------:R-:W-:Y:S01]  /*18b0*/  SHF.L.U32 R0, R12, 0x1f, RZ ;  /* 0x0000001f0c007819 */ /* 0x000fe200000006ff */
[----:B-1----:R-:W-:Y:S02]  /*18c0*/  ULEA UR6, UR48, UR6, 0x18 ;  /* 0x0000000630067291 */ /* 0x002fe4000f8ec0ff */
[----:B------:R-:W-:Y:S02]  /*18d0*/  UISETP.GE.U32.AND UP0, UPT, UR47, 0x3f, UPT ;  /* 0x0000003f2f00788c */ /* 0x000fe4000bf06070 */
[----:B------:R-:W-:Y:S02]  /*18e0*/  ULEA UR4, UR5, UR6, 0x3 ;  /* 0x0000000605047291 */ /* 0x000fe4000f8e18ff */
[----:B------:R-:W-:Y:S02]  /*18f0*/  USHF.L.U32 UR11, UR45, 0x6, URZ ;  /* 0x000000062d0b7899 */ /* 0x000fe400080006ff */
[----:B------:R-:W-:Y:S01]  /*1900*/  ULEA UR35, UR46, UR44, 0x6 ;  /* 0x0000002c2e237291 */ /* 0x000fe2000f8e30ff */
[----:B------:R-:W-:-:S04]  /*1910*/  UMOV UR13, URZ ;  /* 0x000000ff000d7c82 */ /* 0x000fc80008000000 */
[----:B------:R1:W2:Y:S01]  /*1920*/  SYNCS.PHASECHK.TRANS64.TRYWAIT P0, [UR4+0x28], R0 ;  /* 0x00002800ff0075a7 */ /* 0x0002a20008001104 */
[----:B------:R-:W-:Y:S06]  /*1930*/  BRA.U !UP0, `(.L_x_25) ;  /* 0x0000000108bc7547 */ /* 0x000fec000b800000 */
[----:B------:R-:W-:Y:S01]  /*1940*/  UMOV UR7, URZ ;  /* 0x000000ff00077c82 */ /* 0x000fe20008000000 */
[----:B------:R-:W-:-:S05]  /*1950*/  UMOV UR4, UR5 ;  /* 0x0000000500047c82 */ /* 0x000fca0008000000 */
.L_x_31:
[----:B------:R-:W-:Y:S01]  /*1960*/  ULEA UR33, UR4, UR6, 0x3 ;  /* 0x0000000604217291 */ /* 0x000fe2000f8e18ff */
[----:B--2---:R-:W-:Y:S01]  /*1970*/  @!P3 MOV R2, 0x1000 ;  /* 0x000010000002b802 */ /* 0x004fe20000000f00 */
[----:B--2-4-:R-:W-:Y:S10]  /*1980*/  @P0 BRA `(.L_x_26) ;  /* 0x00000000000c0947 */ /* 0x014ff40003800000 */
[----:B------:R-:W-:-:S04]  /*1990*/  SHF.L.U32 R3, R12, 0x1f, RZ ;  /* 0x0000001f0c037819 */ /* 0x000fc800000006ff */
[----:B------:R-:W2:Y:S02]  /*19a0*/  SYNCS.PHASECHK.TRANS64.TRYWAIT P0, [UR33+0x28], R3 ;  /* 0x00002803ff0075a7 */ /* 0x000ea40008001121 */
[----:B--2---:R-:W-:Y:S05]  /*19b0*/  @!P0 BRA `(.L_x_27) ;  /* 0x0000004c006c8947 */ /* 0x004fea0003800000 */
.L_x_26:
[----:B------:R2:W-:Y:S01]  /*19c0*/  @!P3 SYNCS.ARRIVE.TRANS64 RZ, [UR33], R2 ;  /* 0x00000002ffffb9a7 */ /* 0x0005e20008000021 */
[----:B------:R-:W-:-:S04]  /*19d0*/  ULOP3.LUT UR5, UR25, 0x2, URZ, 0xfc, !UPT ;  /* 0x0000000219057892 */ /* 0x000fc8000f8efcff */
[----:B------:R-:W-:-:S09]  /*19e0*/  UISETP.NE.AND UP0, UPT, UR5, 0x2, UPT ;  /* 0x000000020500788c */ /* 0x000fd2000bf05270 */
[----:B------:R-:W-:Y:S05]  /*19f0*/  BRA.U UP0, `(.L_x_28) ;  /* 0x0000000100047547 */ /* 0x000fea000b800000 */
[----:B------:R-:W-:Y:S05]  /*1a00*/  BPT.TRAP 0x1 ;  /* 0x000000040000795c */ /* 0x000fea0000300000 */
.L_x_28:
[----:B------:R-:W-:Y:S04]  /*1a10*/  BSSY.RECONVERGENT B0, `(.L_x_29) ;  /* 0x0000003000007945 */ /* 0x000fe80003800200 */
[----:B------:R-:W-:Y:S05]  /*1a20*/  @P2 BRA `(.L_x_30) ;  /* 0x0000000000042947 */ /* 0x000fea0003800000 */
[----:B------:R-:W-:Y:S05]  /*1a30*/  BPT.TRAP 0x1 ;  /* 0x000000040000795c */ /* 0x000fea0000300000 */
.L_x_30:
[----:B------:R-:W-:Y:S05]  /*1a40*/  BSYNC.RECONVERGENT B0 ;  /* 0x0000000000007941 */ /* 0x000fea0003800200 */
.L_x_29:
[----:B------:R-:W-:Y:S02]  /*1a50*/  UIADD3 UR5, UPT, UPT, UR4, 0x1, URZ ;  /* 0x0000000104057890 */ /* 0x000fe4000fffe0ff */
[----:B------:R-:W-:Y:S02]  /*1a60*/  UIADD3 UR16, UP1, UPT, UR28, 0x80, URZ ;  /* 0x000000801c107890 */ /* 0x000fe4000ff3e0ff */
[----:B------:R-:W-:Y:S02]  /*1a70*/  UISETP.NE.AND UP0, UPT, UR5, 0x5, UPT ;  /* 0x000000050500788c */ /* 0x000fe4000bf05270 */
[----:B------:R-:W-:Y:S02]  /*1a80*/  USHF.L.U32 UR34, UR7, 0x5, URZ ;  /* 0x0000000507227899 */ /* 0x000fe400080006ff */
[----:B------:R-:W-:Y:S02]  /*1a90*/  USEL UR9, URZ, 0x1, UP0 ;  /* 0x00000001ff097887 */ /* 0x000fe40008000000 */
[----:B------:R-:W-:-:S02]  /*1aa0*/  USEL UR5, UR5, URZ, UP0 ;  /* 0x000000ff05057287 */ /* 0x000fc40008000000 */
[----:B------:R-:W-:Y:S02]  /*1ab0*/  UIADD3 UR14, UP0, UPT, UR28, 0x180, URZ ;  /* 0x000001801c0e7890 */ /* 0x000fe4000ff1e0ff */
[----:B------:R-:W-:Y:S01]  /*1ac0*/  ULEA UR8, UR5, UR6, 0x3 ;  /* 0x0000000605087291 */ /* 0x000fe2000f8e18ff */
[----:B------:R-:W-:Y:S01]  /*1ad0*/  LOP3.LUT R12, R12, UR9, RZ, 0x3c, !PT ;  /* 0x000000090c0c7c12 */ /* 0x000fe2000f8e3cff */
[----:B------:R-:W-:Y:S02]  /*1ae0*/  UIADD3.X UR17, UPT, UPT, URZ, UR29, URZ, UP1, !UPT ;  /* 0x0000001dff117290 */ /* 0x000fe40008ffe4ff */
[----:B------:R-:W-:Y:S01]  /*1af0*/  UIADD3.X UR15, UPT, UPT, URZ, UR29, URZ, UP0, !UPT ;  /* 0x0000001dff0f7290 */ /* 0x000fe200087fe4ff */
[----:B-1----:R-:W-:Y:S01]  /*1b00*/  SHF.L.U32 R0, R12, 0x1f, RZ ;  /* 0x0000001f0c007819 */ /* 0x002fe200000006ff */
[----:B------:R-:W-:Y:S01]  /*1b10*/  UMOV UR18, 0x0 ;  /* 0x0000000000127882 */ /* 0x000fe20000000000 */
[----:B------:R-:W-:Y:S01]  /*1b20*/  UMOV UR19, 0x10000000 ;  /* 0x1000000000137882 */ /* 0x000fe20000000000 */
[----:B------:R-:W-:Y:S01]  /*1b30*/  UMOV UR12, UR36 ;  /* 0x00000024000c7c82 */ /* 0x000fe20008000000 */
[----:B------:R3:W4:Y:S01]  /*1b40*/  SYNCS.PHASECHK.TRANS64.TRYWAIT P0, [UR8+0x28], R0 ;  /* 0x00002800ff0075a7 */ /* 0x0007220008001108 */
[----:B------:R-:W-:Y:S01]  /*1b50*/  USHF.L.U32 UR8, UR4, 0xb, URZ ;  /* 0x0000000b04087899 */ /* 0x000fe200080006ff */
[----:B------:R-:W-:-:S02]  /*1b60*/  UMOV UR9, UR33 ;  /* 0x0000002100097c82 */ /* 0x000fc40008000000 */
[----:B------:R-:W-:Y:S01]  /*1b70*/  UMOV UR4, 0x30000 ;  /* 0x0003000000047882 */ /* 0x000fe20000000000 */
[----:B------:R-:W-:Y:S02]  /*1b80*/  ULOP3.LUT UR32, UR8, UR21, URZ, 0xfc, !UPT ;  /* 0x0000001508207292 */ /* 0x000fe4000f8efcff */
[----:B------:R-:W-:Y:S02]  /*1b90*/  UIADD3 UR8, UPT, UPT, UR6, 0x4c00, UR8 ;  /* 0x00004c0006087890 */ /* 0x000fe4000fffe008 */
[----:B------:R-:W-:Y:S01]  /*1ba0*/  UIADD3 UR32, UPT, UPT, UR6, 0x2400, UR32 ;  /* 0x0000240006207890 */ /* 0x000fe2000fffe020 */
[----:B------:R-:W-:Y:S01]  /*1bb0*/  UMOV UR10, UR34 ;  /* 0x00000022000a7c82 */ /* 0x000fe20008000000 */
[----:B------:R-:W-:Y:S01]  /*1bc0*/  UIADD3 UR7, UPT, UPT, UR7, 0x1, URZ ;  /* 0x0000000107077890 */ /* 0x000fe2000fffe0ff */
[----:B------:R-:W-:-:S03]  /*1bd0*/  UMOV UR13, UR24 ;  /* 0x00000018000d7c82 */ /* 0x000fc60008000000 */
[----:B------:R-:W-:-:S03]  /*1be0*/  UISETP.NE.AND UP0, UPT, UR7, UR24, UPT ;  /* 0x000000180700728c */ /* 0x000fc6000bf05270 */
[----:B------:R1:W-:Y:S01]  /*1bf0*/  UTMALDG.3D.MULTICAST [UR32], [UR16], UR4, desc[UR18] ;  /* 0x00001220100073b4 */ /* 0x0003e20008011804 */
[----:B------:R3:W-:Y:S01]  /*1c00*/  UTMALDG.3D [UR8], [UR14], desc[UR18] ;  /* 0x000012080e0075b4 */ /* 0x0007e20008011000 */
[----:B-1----:R-:W-:-:S04]  /*1c10*/  UMOV UR4, UR5 ;  /* 0x0000000500047c82 */ /* 0x002fc80008000000 */
[----:B---3--:R-:W-:Y:S05]  /*1c20*/  BRA.U UP0, `(.L_x_31) ;  /* 0xfffffffd004c7547 */ /* 0x008fea000b83ffff */
.L_x_25:
[----:B------:R-:W-:Y:S01]  /*1c30*/  ULEA UR4, UR5, UR6, 0x3 ;  /* 0x0000000605047291 */ /* 0x000fe2000f8e18ff */
[----:B-1----:R-:W-:Y:S01]  /*1c40*/  SHF.L.U32 R0, R12, 0x1f, RZ ;  /* 0x0000001f0c007819 */ /* 0x002fe200000006ff */
[----:B------:R-:W-:Y:S01]  /*1c50*/  @!P1 SYNCS.ARRIVE.TRANS64.A1T0 RZ, [UR6+0x68], RZ ;  /* 0x000068ffffff99a7 */ /* 0x000fe20008100006 */
[----:B------:R-:W-:-:S06]  /*1c60*/  UISETP.GT.AND UP0, UPT, UR42, UR41, UPT ;  /* 0x000000292a00728c */ /* 0x000fcc000bf04270 */
[----:B--2-4-:R1:W2:Y:S03]  /*1c70*/  SYNCS.PHASECHK.TRANS64.TRYWAIT P0, [UR4+0x28], R0 ;  /* 0x00002800ff0075a7 */ /* 0x0142a60008001104 */
[----:B------:R-:W-:Y:S05]  /*1c80*/  BRA.U !UP0, `(.L_x_32) ;  /* 0x0000000108c07547 */ /* 0x000fea000b800000 */
[----:B------:R-:W-:Y:S01]  /*1c90*/  UIADD3 UR26, UPT, UPT, UR43, UR13, URZ ;  /* 0x0000000d2b1a7290 */ /* 0x000fe2000fffe0ff */
[----:B------:R-:W-:-:S11]  /*1ca0*/  UMOV UR4, UR5 ;  /* 0x0000000500047c82 */ /* 0x000fd60008000000 */
.L_x_38:
[----:B------:R-:W-:Y:S01]  /*1cb0*/  ULEA UR17, UR4, UR6, 0x3 ;  /* 0x0000000604117291 */ /* 0x000fe2000f8e18ff */
[----:B--2---:R-:W-:Y:S01]  /*1cc0*/  @!P3 MOV R2, 0x1000 ;  /* 0x000010000002b802 */ /* 0x004fe20000000f00 */
[----:B--2-4-:R-:W-:Y:S10]  /*1cd0*/  @P0 BRA `(.L_x_33) ;  /* 0x00000000000c0947 */ /* 0x014ff40003800000 */
[----:B------:R-:W-:-:S04]  /*1ce0*/  SHF.L.U32 R3, R12, 0x1f, RZ ;  /* 0x0000001f0c037819 */ /* 0x000fc800000006ff */
[----:B------:R-:W2:Y:S02]  /*1cf0*/  SYNCS.PHASECHK.TRANS64.TRYWAIT P0, [UR17+0x28], R3 ;  /* 0x00002803ff0075a7 */ /* 0x000ea40008001111 */
[----:B--2---:R-:W-:Y:S05]  /*1d00*/  @!P0 BRA `(.L_x_34) ;  /* 0x0000004800b08947 */ /* 0x004fea0003800000 */
.L_x_33:
[----:B------:R2:W-:Y:S01]  /*1d10*/  @!P3 SYNCS.ARRIVE.TRANS64 RZ, [UR17], R2 ;  /* 0x00000002ffffb9a7 */ /* 0x0005e20008000011 */
[----:B------:R-:W-:-:S04]  /*1d20*/  ULOP3.LUT UR5, UR25, 0x2, URZ, 0xfc, !UPT ;  /* 0x0000000219057892 */ /* 0x000fc8000f8efcff */
[----:B------:R-:W-:-:S09]  /*1d30*/  UISETP.NE.AND UP0, UPT, UR5, 0x2, UPT ;  /* 0x000000020500788c */ /* 0x000fd2000bf05270 */
[----:B------:R-:W-:Y:S05]  /*1d40*/  BRA.U UP0, `(.L_x_35) ;  /* 0x0000000100047547 */ /* 0x000fea000b800000 */
[----:B------:R-:W-:Y:S05]  /*1d50*/  BPT.TRAP 0x1 ;  /* 0x000000040000795c */ /* 0x000fea0000300000 */
.L_x_35:
[----:B------:R-:W-:Y:S04]  /*1d60*/  BSSY.RECONVERGENT B0, `(.L_x_36) ;  /* 0x0000003000007945 */ /* 0x000fe80003800200 */
[----:B------:R-:W-:Y:S05]  /*1d70*/  @P2 BRA `(.L_x_37) ;  /* 0x0000000000042947 */ /* 0x000fea0003800000 */
[----:B------:R-:W-:Y:S05]  /*1d80*/  BPT.TRAP 0x1 ;  /* 0x000000040000795c */ /* 0x000fea0000300000 */
.L_x_37:
[----:B------:R-:W-:Y:S05]  /*1d90*/  BSYNC.RECONVERGENT B0 ;  /* 0x0000000000007941 */ /* 0x000fea0003800200 */
.L_x_36:
[----:B------:R-:W-:Y:S02]  /*1da0*/  UIADD3 UR5, UPT, UPT, UR4, 0x1, URZ ;  /* 0x0000000104057890 */ /* 0x000fe4000fffe0ff */
[----:B------:R-:W-:Y:S02]  /*1db0*/  UIADD3 UR14, UP1, UPT, UR28, 0x80, URZ ;  /* 0x000000801c0e7890 */ /* 0x000fe4000ff3e0ff */
[----:B------:R-:W-:Y:S02]  /*1dc0*/  UISETP.NE.AND UP0, UPT, UR5, 0x5, UPT ;  /* 0x000000050500788c */ /* 0x000fe4000bf05270 */
[----:B------:R-:W-:Y:S02]  /*1dd0*/  USHF.L.U32 UR18, UR13, 0x5, URZ ;  /* 0x000000050d127899 */ /* 0x000fe400080006ff */
[----:B------:R-:W-:Y:S02]  /*1de0*/  USEL UR8, URZ, 0x1, UP0 ;  /* 0x00000001ff087887 */ /* 0x000fe40008000000 */
[----:B------:R-:W-:-:S02]  /*1df0*/  USEL UR5, UR5, URZ, UP0 ;  /* 0x000000ff05057287 */ /* 0x000fc40008000000 */
[----:B------:R-:W-:Y:S02]  /*1e00*/  UIADD3 UR22, UP0, UPT, UR28, 0x180, URZ ;  /* 0x000001801c167890 */ /* 0x000fe4000ff1e0ff */
[----:B------:R-:W-:Y:S01]  /*1e10*/  LOP3.LUT R12, R12, UR8, RZ, 0x3c, !PT ;  /* 0x000000080c0c7c12 */ /* 0x000fe2000f8e3cff */
[----:B------:R-:W-:Y:S02]  /*1e20*/  USHF.L.U32 UR8, UR4, 0xb, URZ ;  /* 0x0000000b04087899 */ /* 0x000fe400080006ff */
[----:B------:R-:W-:Y:S01]  /*1e30*/  ULEA UR7, UR5, UR6, 0x3 ;  /* 0x0000000605077291 */ /* 0x000fe2000f8e18ff */
[----:B-1----:R-:W-:Y:S01]  /*1e40*/  SHF.L.U32 R0, R12, 0x1f, RZ ;  /* 0x0000001f0c007819 */ /* 0x002fe200000006ff */
[----:B------:R-:W-:Y:S02]  /*1e50*/  ULOP3.LUT UR16, UR8, UR21, URZ, 0xfc, !UPT ;  /* 0x0000001508107292 */ /* 0x000fe4000f8efcff */
[----:B------:R-:W-:Y:S02]  /*1e60*/  UIADD3.X UR15, UPT, UPT, URZ, UR29, URZ, UP1, !UPT ;  /* 0x0000001dff0f7290 */ /* 0x000fe40008ffe4ff */
[----:B------:R-:W-:-:S02]  /*1e70*/  UIADD3 UR16, UPT, UPT, UR6, 0x2400, UR16 ;  /* 0x0000240006107890 */ /* 0x000fc4000fffe010 */
[----:B------:R-:W-:Y:S01]  /*1e80*/  UIADD3 UR8, UPT, UPT, UR6, 0x4c00, UR8 ;  /* 0x00004c0006087890 */ /* 0x000fe2000fffe008 */
[----:B------:R3:W4:Y:S01]  /*1e90*/  SYNCS.PHASECHK.TRANS64.TRYWAIT P0, [UR7+0x28], R0 ;  /* 0x00002800ff0075a7 */ /* 0x0007220008001107 */
[----:B------:R-:W-:Y:S01]  /*1ea0*/  UIADD3.X UR23, UPT, UPT, URZ, UR29, URZ, UP0, !UPT ;  /* 0x0000001dff177290 */ /* 0x000fe200087fe4ff */
[----:B------:R-:W-:Y:S01]  /*1eb0*/  UMOV UR4, 0x30000 ;  /* 0x0003000000047882 */ /* 0x000fe20000000000 */
[----:B------:R-:W-:Y:S01]  /*1ec0*/  UMOV UR30, 0x0 ;  /* 0x00000000001e7882 */ /* 0x000fe20000000000 */
[----:B------:R-:W-:Y:S01]  /*1ed0*/  UMOV UR31, 0x10000000 ;  /* 0x10000000001f7882 */ /* 0x000fe20000000000 */
[----:B------:R-:W-:Y:S01]  /*1ee0*/  UMOV UR19, UR35 ;  /* 0x0000002300137c82 */ /* 0x000fe20008000000 */
[----:B------:R-:W-:Y:S01]  /*1ef0*/  UMOV UR20, UR36 ;  /* 0x0000002400147c82 */ /* 0x000fe20008000000 */
[----:B------:R-:W-:Y:S01]  /*1f00*/  UMOV UR12, UR36 ;  /* 0x00000024000c7c82 */ /* 0x000fe20008000000 */
[----:B------:R-:W-:Y:S01]  /*1f10*/  UMOV UR9, UR17 ;  /* 0x0000001100097c82 */ /* 0x000fe20008000000 */
[----:B------:R-:W-:Y:S01]  /*1f20*/  UMOV UR10, UR18 ;  /* 0x00000012000a7c82 */ /* 0x000fe20008000000 */
[----:B------:R1:W-:Y:S01]  /*1f30*/  UTMALDG.3D.MULTICAST [UR16], [UR14], UR4, desc[UR30] ;  /* 0x00001e100e0073b4 */ /* 0x0003e20008011804 */
[----:B------:R-:W-:-:S04]  /*1f40*/  UIADD3 UR13, UPT, UPT, UR13, 0x1, URZ ;  /* 0x000000010d0d7890 */ /* 0x000fc8000fffe0ff */
[----:B------:R-:W-:Y:S01]  /*1f50*/  UISETP.NE.AND UP0, UPT, UR13, UR26, UPT ;  /* 0x0000001a0d00728c */ /* 0x000fe2000bf05270 */
[----:B------:R3:W-:Y:S01]  /*1f60*/  UTMALDG.3D [UR8], [UR22], desc[UR30] ;  /* 0x00001e08160075b4 */ /* 0x0007e20008011000 */
[----:B-1----:R-:W-:-:S07]  /*1f70*/  UMOV UR4, UR5 ;  /* 0x0000000500047c82 */ /* 0x002fce0008000000 */
[----:B---3--:R-:W-:Y:S05]  /*1f80*/  BRA.U UP0, `(.L_x_38) ;  /* 0xfffffffd00487547 */ /* 0x008fea000b83ffff */
.L_x_32:
[C---:B------:R-:W-:Y:S01]  /*1f90*/  LEA R3, R11.reuse, UR6, 0x3 ;  /* 0x000000060b037c11 */ /* 0x040fe2000f8e18ff */
[----:B------:R-:W-:Y:S01]  /*1fa0*/  NOP ;  /* 0x0000000000007918 */ /* 0x000fe20000000000 */
[----:B-1----:R-:W-:Y:S02]  /*1fb0*/  SHF.L.U32 R0, R10, 0x1f, RZ ;  /* 0x0000001f0a007819 */ /* 0x002fe400000006ff */
[----:B------:R-:W-:Y:S02]  /*1fc0*/  LEA R4, R11, UR6, 0x4 ;  /* 0x000000060b047c11 */ /* 0x000fe4000f8e20ff */
[----:B--2-4-:R-:W1:Y:S02]  /*1fd0*/  SYNCS.PHASECHK.TRANS64.TRYWAIT P0, [R3+URZ+0x70], R0 ;  /* 0x00007000030075a7 */ /* 0x014e6400080011ff */
[----:B-1----:R-:W-:Y:S05]  /*1fe0*/  @!P0 BRA `(.L_x_39) ;  /* 0x0000004800108947 */ /* 0x002fea0003800000 */
.L_x_106:
[----:B------:R-:W2:Y:S01]  /*1ff0*/  LDS.128 R4, [R4+0x100] ;  /* 0x0001000004047984 */ /* 0x000ea20000000c00 */
[----:B------:R-:W-:Y:S01]  /*2000*/  UISETP.GE.AND UP0, UPT, UR40, 0x1, UPT ;  /* 0x000000012800788c */ /* 0x000fe2000bf06270 */
[----:B------:R-:W-:Y:S01]  /*2010*/  @!PT LDS RZ, [RZ] ;  /* 0x00000000fffff984 */ /* 0x000fe20000000800 */
[----:B------:R-:W-:Y:S01]  /*2020*/  @!PT LDS RZ, [RZ] ;  /* 0x00000000fffff984 */ /* 0x000fe20000000800 */
[----:B------:R-:W-:Y:S01]  /*2030*/  @!PT LDS RZ, [RZ] ;  /* 0x00000000fffff984 */ /* 0x000fe20000000800 */
[----:B------:R-:W-:Y:S01]  /*2040*/  @!PT LDS RZ, [RZ] ;  /* 0x00000000fffff984 */ /* 0x000fe20000000800 */
[----:B------:R3:W-:Y:S06]  /*2050*/  MEMBAR.ALL.CTA ;  /* 0x0000000000007992 */ /* 0x0007ec0000008000 */
[----:B---3--:R-:W3:Y:S01]  /*2060*/  FENCE.VIEW.ASYNC.S ;  /* 0x00000000000073c6 */ /* 0x008ee20000000000 */
[----:B--2---:R-:W-:-:S13]  /*2070*/  LOP3.LUT P0, RZ, R6, 0x1, RZ, 0xc0, !PT ;  /* 0x0000000106ff7812 */ /* 0x004fda000780c0ff */
[----:B---3--:R-:W-:Y:S01]  /*2080*/  VOTEU.ANY UP1, P0 ;  /* 0x0000000000ff7886 */ /* 0x008fe20000020100 */
[----:B------:R-:W-:-:S13]  /*2090*/  PLOP3.LUT P0, PT, PT, PT, UP1, 0x80, 0x8 ;  /* 0x000000000008781c */ /* 0x000fda0003f0f018 */
[----:B-1----:R-:W-:Y:S02]  /*20a0*/  @P0 LOP3.LUT R0, R5, 0xffff, RZ, 0xc0, !PT ;  /* 0x0000ffff05000812 */ /* 0x002fe400078ec0ff */
[----:B------:R-:W-:Y:S02]  /*20b0*/  @P0 MOV R2, R4 ;  /* 0x0000000400020202 */ /* 0x000fe40000000f00 */
[----:B------:R-:W-:Y:S01]  /*20c0*/  @P0 R2UR UR7, R0 ;  /* 0x00000000000702ca */ /* 0x000fe200000e0000 */
[----:B------:R-:W-:Y:S01]  /*20d0*/  VIADD R0, R3, 0x80 ;  /* 0x0000008003007836 */ /* 0x000fe20000000000 */
[----:B------:R-:W-:Y:S02]  /*20e0*/  @P0 SHF.R.U32.HI R4, RZ, 0x10, R5 ;  /* 0x00000010ff040819 */ /* 0x000fe40000011605 */
[----:B------:R-:W-:Y:S02]  /*20f0*/  @P0 R2UR UR8, R2 ;  /* 0x00000000020802ca */ /* 0x000fe400000e0000 */
[----:B------:R-:W-:-:S02]  /*2100*/  PRMT R0, RZ, 0x654, R0 ;  /* 0x00000654ff007816 */ /* 0x000fc40000000000 */
[----:B------:R-:W-:Y:S02]  /*2110*/  @P0 R2UR UR4, R4 ;  /* 0x00000000040402ca */ /* 0x000fe400000e0000 */
[----:B------:R1:W-:Y:S03]  /*2120*/  SYNCS.ARRIVE.TRANS64.RED.A1T0 RZ, [R0+URZ], RZ ;  /* 0x000000ff00ff79a7 */ /* 0x0003e600081004ff */
[----:B------:R-:W-:-:S04]  /*2130*/  @UP1 UMOV UR27, UR7 ;  /* 0x00000007001b1c82 */ /* 0x000fc80008000000 */
[----:B------:R-:W-:-:S04]  /*2140*/  @UP1 UMOV UR37, UR8 ;  /* 0x0000000800251c82 */ /* 0x000fc80008000000 */
[----:B------:R-:W-:Y:S01]  /*2150*/  @UP1 UMOV UR36, UR4 ;  /* 0x0000000400241c82 */ /* 0x000fe20008000000 */
[----:B------:R-:W-:Y:S05]  /*2160*/  BRA.U !UP0, `(.L_x_40) ;  /* 0x0000000108d47547 */ /* 0x000fea000b800000 */
[----:B------:R-:W2:Y:S01]  /*2170*/  LDCU.128 UR12, c[0x0][0xb10] ;  /* 0x00016200ff0c77ac */ /* 0x000ea20008000c00 */
[----:B------:R-:W3:Y:S01]  /*2180*/  LDCU UR26, c[0x0][0xb20] ;  /* 0x00016400ff1a77ac */ /* 0x000ee20008000800 */
[----:B------:R-:W4:Y:S01]  /*2190*/  LDCU UR20, c[0x0][0xb0c] ;  /* 0x00016180ff1477ac */ /* 0x000f220008000800 */
[----:B------:R-:W1:Y:S01]  /*21a0*/  LDCU.64 UR10, c[0x0][0xb28] ;  /* 0x00016500ff0a77ac */ /* 0x000e620008000a00 */
[----:B------:R-:W-:Y:S02]  /*21b0*/  UISETP.NE.AND UP3, UPT, UR40, 0x1, UPT ;  /* 0x000000012800788c */ /* 0x000fe4000bf65270 */
[----:B--2---:R-:W-:Y:S02]  /*21c0*/  UIMAD.WIDE.U32 UR16, UR38, UR15, URZ ;  /* 0x0000000f261072a5 */ /* 0x004fe4000f8e00ff */
[----:B------:R-:W-:Y:S02]  /*21d0*/  UIMAD.WIDE.U32 UR8, UR39, UR12, URZ ;  /* 0x0000000c270872a5 */ /* 0x000fe4000f8e00ff */
[----:B------:R-:W-:-:S02]  /*21e0*/  UISETP.NE.AND UP0, UPT, UR14, 0x1, UPT ;  /* 0x000000010e00788c */ /* 0x000fc4000bf05270 */
[----:B------:R-:W-:Y:S01]  /*21f0*/  UIMAD.WIDE.U32 UR22, UR27, UR15, URZ ;  /* 0x0000000f1b1672a5 */ /* 0x000fe2000f8e00ff */
[----:B------:R-:W-:Y:S02]  /*2200*/  UMOV UR16, UR17 ;  /* 0x0000001100107c82 */ /* 0x000fe40008000000 */
[----:B------:R-:W-:Y:S01]  /*2210*/  UMOV UR8, UR9 ;  /* 0x0000000900087c82 */ /* 0x000fe20008000000 */
[----:B---3--:R-:W-:Y:S02]  /*2220*/  USHF.R.U32.HI UR16, URZ, UR26, UR16 ;  /* 0x0000001aff107299 */ /* 0x008fe40008011610 */
[----:B----4-:R-:W-:Y:S02]  /*2230*/  UISETP.NE.AND UP2, UPT, UR20, 0x1, UPT ;  /* 0x000000011400788c */ /* 0x010fe4000bf45270 */
[----:B------:R-:W-:Y:S02]  /*2240*/  USHF.R.U32.HI UR8, URZ, UR13, UR8 ;  /* 0x0000000dff087299 */ /* 0x000fe40008011608 */
[----:B------:R-:W-:-:S02]  /*2250*/  USEL UR7, UR38, UR16, !UP0 ;  /* 0x0000001026077287 */ /* 0x000fc4000c000000 */
[----:B------:R-:W-:Y:S02]  /*2260*/  USEL UR8, UR39, UR8, !UP2 ;  /* 0x0000000827087287 */ /* 0x000fe4000d000000 */
[----:B-1----:R-:W-:Y:S01]  /*2270*/  UIMAD.WIDE.U32 UR16, UR7, UR10, URZ ;  /* 0x0000000a071072a5 */ /* 0x002fe2000f8e00ff */
[----:B------:R-:W-:Y:S01]  /*2280*/  UMOV UR4, UR23 ;  /* 0x0000001700047c82 */ /* 0x000fe20008000000 */
[----:B------:R-:W-:Y:S02]  /*2290*/  UIMAD.WIDE.U32 UR18, UR37, UR12, URZ ;  /* 0x0000000c251272a5 */ /* 0x000fe4000f8e00ff */
[----:B------:R-:W-:-:S03]  /*22a0*/  UIMAD.WIDE.U32 UR22, UR8, UR10, URZ ;  /* 0x0000000a081672a5 */ /* 0x000fc6000f8e00ff */
[----:B------:R-:W-:Y:S01]  /*22b0*/  UMOV UR16, UR17 ;  /* 0x0000001100107c82 */ /* 0x000fe20008000000 */
[----:B------:R-:W-:Y:S02]  /*22c0*/  USHF.R.U32.HI UR4, URZ, UR26, UR4 ;  /* 0x0000001aff047299 */ /* 0x000fe40008011604 */
[----:B------:R-:W-:Y:S01]  /*22d0*/  @UP3 USHF.R.U32.HI UR7, URZ, UR11, UR16 ;  /* 0x0000000bff073299 */ /* 0x000fe20008011610 */
[----:B------:R-:W-:Y:S01]  /*22e0*/  UMOV UR18, UR19 ;  /* 0x0000001300127c82 */ /* 0x000fe20008000000 */
[----:B------:R-:W-:Y:S01]  /*22f0*/  UMOV UR22, UR23 ;  /* 0x0000001700167c82 */ /* 0x000fe20008000000 */
[----:B------:R-:W-:Y:S02]  /*2300*/  USHF.R.U32.HI UR13, URZ, UR13, UR18 ;  /* 0x0000000dff0d7299 */ /* 0x000fe40008011612 */
[----:B------:R-:W-:Y:S02]  /*2310*/  USEL UR4, UR27, UR4, !UP0 ;  /* 0x000000041b047287 */ /* 0x000fe4000c000000 */
[----:B------:R-:W-:-:S02]  /*2320*/  @UP3 USHF.R.U32.HI UR8, URZ, UR11, UR22 ;  /* 0x0000000bff083299 */ /* 0x000fc40008011616 */
[----:B------:R-:W-:Y:S02]  /*2330*/  UIMAD UR9, UR40, UR7, URZ ;  /* 0x00000007280972a4 */ /* 0x000fe4000f8e02ff */
[----:B------:R-:W-:Y:S02]  /*2340*/  USEL UR7, UR37, UR13, !UP2 ;  /* 0x0000000d25077287 */ /* 0x000fe4000d000000 */
[----:B------:R-:W-:Y:S02]  /*2350*/  UIMAD UR12, UR40, UR8, URZ ;  /* 0x00000008280c72a4 */ /* 0x000fe4000f8e02ff */
[----:B------:R-:W-:Y:S02]  /*2360*/  UISETP.GE.AND UP0, UPT, UR4, UR9, UPT ;  /* 0x000000090400728c */ /* 0x000fe4000bf06270 */
[----:B------:R-:W-:Y:S02]  /*2370*/  UIMAD.WIDE.U32 UR16, UR4, UR10, URZ ;  /* 0x0000000a041072a5 */ /* 0x000fe4000f8e00ff */
[----:B------:R-:W-:-:S02]  /*2380*/  UISETP.GE.OR UP0, UPT, UR7, UR12, UP0 ;  /* 0x0000000c0700728c */ /* 0x000fc40008706670 */
        /* <DEDUP_REMOVED lines=19> */
.L_x_40:
[----:B------:R-:W2:Y:S02]  /*24c0*/  LDCU UR4, c[0x0][0xb30] ;  /* 0x00016600ff0477ac */ /* 0x000ea40008000800 */
[----:B--2---:R-:W-:-:S09]  /*24d0*/  UISETP.NE.AND UP0, UPT, UR4, 0x1, UPT ;  /* 0x000000010400788c */ /* 0x004fd2000bf05270 */
[----:B------:R-:W-:Y:S05]  /*24e0*/  BRA.U UP0, `(.L_x_41) ;  /* 0x0000000100447547 */ /* 0x000fea000b800000 */
[----:B------:R-:W2:Y:S01]  /*24f0*/  LDCU.128 UR12, c[0x0][0xb10] ;  /* 0x00016200ff0c77ac */ /* 0x000ea20008000c00 */
[----:B------:R-:W3:Y:S01]  /*2500*/  LDCU UR16, c[0x0][0xb0c] ;  /* 0x00016180ff1077ac */ /* 0x000ee20008000800 */
[----:B------:R-:W4:Y:S01]  /*2510*/  LDCU UR17, c[0x0][0xb20] ;  /* 0x00016400ff1177ac */ /* 0x000f220008000800 */
[----:B--2---:R-:W-:Y:S02]  /*2520*/  UIMAD.WIDE.U32 UR10, UR37, UR12, URZ ;  /* 0x0000000c250a72a5 */ /* 0x004fe4000f8e00ff */
[----:B------:R-:W-:Y:S02]  /*2530*/  UIMAD.WIDE.U32 UR8, UR27, UR15, URZ ;  /* 0x0000000f1b0872a5 */ /* 0x000fe4000f8e00ff */
[----:B---3--:R-:W-:Y:S02]  /*2540*/  UISETP.NE.AND UP2, UPT, UR16, 0x1, UPT ;  /* 0x000000011000788c */ /* 0x008fe4000bf45270 */
[----:B------:R-:W-:Y:S01]  /*2550*/  UISETP.NE.AND UP0, UPT, UR14, 0x1, UPT ;  /* 0x000000010e00788c */ /* 0x000fe2000bf05270 */
[----:B------:R-:W-:-:S02]  /*2560*/  UMOV UR7, UR11 ;  /* 0x0000000b00077c82 */ /* 0x000fc40008000000 */
[----:B------:R-:W-:Y:S01]  /*2570*/  UMOV UR4, UR9 ;  /* 0x0000000900047c82 */ /* 0x000fe20008000000 */
[----:B------:R-:W-:Y:S02]  /*2580*/  USHF.R.U32.HI UR7, URZ, UR13, UR7 ;  /* 0x0000000dff077299 */ /* 0x000fe40008011607 */
[----:B----4-:R-:W-:Y:S02]  /*2590*/  USHF.R.U32.HI UR4, URZ, UR17, UR4 ;  /* 0x00000011ff047299 */ /* 0x010fe40008011604 */
[----:B------:R-:W-:Y:S02]  /*25a0*/  USEL UR7, UR37, UR7, !UP2 ;  /* 0x0000000725077287 */ /* 0x000fe4000d000000 */
[----:B------:R-:W-:-:S04]  /*25b0*/  USEL UR4, UR27, UR4, !UP0 ;  /* 0x000000041b047287 */ /* 0x000fc8000c000000 */
[----:B------:R-:W-:Y:S02]  /*25c0*/  UIADD3 UR8, UPT, UPT, UR7, -UR4, URZ ;  /* 0x8000000407087290 */ /* 0x000fe4000fffe0ff */
[----:B------:R-:W-:Y:S02]  /*25d0*/  UIADD3 UR4, UPT, UPT, -UR7, UR4, URZ ;  /* 0x0000000407047290 */ /* 0x000fe4000fffe1ff */
[----:B------:R-:W-:Y:S02]  /*25e0*/  UIMAD UR27, UR8, UR14, UR27 ;  /* 0x0000000e081b72a4 */ /* 0x000fe4000f8e021b */
[----:B------:R-:W-:-:S12]  /*25f0*/  UIMAD UR37, UR4, UR16, UR37 ;  /* 0x00000010042572a4 */ /* 0x000fd8000f8e0225 */
.L_x_41:
[----:B------:R-:W-:Y:S01]  /*2600*/  VIADD R11, R11, 0x1 ;  /* 0x000000010b0b7836 */ /* 0x000fe20000000000 */
[----:B------:R-:W-:Y:S01]  /*2610*/  PLOP3.LUT P1, PT, PT, PT, PT, 0x80, 0x8 ;  /* 0x000000000008781c */ /* 0x000fe20003f2f070 */
[----:B------:R-:W-:Y:S02]  /*2620*/  UIADD3 UR46, UPT, UPT, UR37, UR60, URZ ;  /* 0x0000003c252e7290 */ /* 0x000fe4000fffe0ff */
[----:B------:R-:W-:Y:S01]  /*2630*/  UIADD3 UR45, UPT, UPT, UR27, UR57, URZ ;  /* 0x000000391b2d7290 */ /* 0x000fe2000fffe0ff */
[----:B------:R-:W-:-:S04]  /*2640*/  ISETP.NE.AND P0, PT, R11, 0x2, PT ;  /* 0x000000020b00780c */ /* 0x000fc80003f05270 */
[----:B-1----:R-:W-:Y:S02]  /*2650*/  SEL R0, RZ, 0x1, P0 ;  /* 0x00000001ff007807 */ /* 0x002fe40000000000 */
[----:B------:R-:W-:Y:S02]  /*2660*/  SEL R11, R11, RZ, P0 ;  /* 0x000000ff0b0b7207 */ /* 0x000fe40000000000 */
[----:B------:R-:W-:Y:S01]  /*2670*/  LOP3.LUT R10, R10, R0, RZ, 0x3c, !PT ;  /* 0x000000000a0a7212 */ /* 0x000fe200078e3cff */
[----:B------:R-:W-:Y:S06]  /*2680*/  BRA.U UP1, `(.L_x_42) ;  /* 0xfffffff101447547 */ /* 0x000fec000b83ffff */
[----:B------:R-:W-:Y:S01]  /*2690*/  UIADD3 UR7, UPT, UPT, UR6, 0x28, URZ ;  /* 0x0000002806077890 */ /* 0x000fe2000fffe0ff */
[----:B------:R-:W-:-:S03]  /*26a0*/  SHF.L.U32 R2, R12, 0x1f, RZ ;  /* 0x0000001f0c027819 */ /* 0x000fc600000006ff */
[----:B------:R-:W-:-:S09]  /*26b0*/  ULEA UR4, UR5, UR7, 0x3 ;  /* 0x0000000705047291 */ /* 0x000fd2000f8e18ff */
[----:B------:R-:W1:Y:S02]  /*26c0*/  SYNCS.PHASECHK.TRANS64.TRYWAIT P0, [UR4], R2 ;  /* 0x00000002ff0075a7 */ /* 0x000e640008001104 */
[----:B-1----:R-:W-:Y:S05]  /*26d0*/  @!P0 BRA `(.L_x_43) ;  /* 0x0000004000688947 */ /* 0x002fea0003800000 */
.L_x_108:
[----:B------:R-:W-:-:S04]  /*26e0*/  UIADD3 UR4, UPT, UPT, UR5, 0x1, URZ ;  /* 0x0000000105047890 */ /* 0x000fc8000fffe0ff */
[----:B------:R-:W-:-:S04]  /*26f0*/  UISETP.NE.AND UP0, UPT, UR4, 0x5, UPT ;  /* 0x000000050400788c */ /* 0x000fc8000bf05270 */
[----:B------:R-:W-:Y:S02]  /*2700*/  USEL UR6, URZ, 0x1, UP0 ;  /* 0x00000001ff067887 */ /* 0x000fe40008000000 */
[----:B------:R-:W-:-:S04]  /*2710*/  USEL UR4, UR4, URZ, UP0 ;  /* 0x000000ff04047287 */ /* 0x000fc80008000000 */
[----:B------:R-:W-:Y:S01]  /*2720*/  ULEA UR5, UR4, UR7, 0x3 ;  /* 0x0000000704057291 */ /* 0x000fe2000f8e18ff */
[----:B-1----:R-:W-:-:S04]  /*2730*/  LOP3.LUT R2, R12, UR6, RZ, 0x3c, !PT ;  /* 0x000000060c027c12 */ /* 0x002fc8000f8e3cff */
[----:B------:R-:W-:-:S04]  /*2740*/  SHF.L.U32 R3, R2, 0x1f, RZ ;  /* 0x0000001f02037819 */ /* 0x000fc800000006ff */
[----:B------:R-:W1:Y:S02]  /*2750*/  SYNCS.PHASECHK.TRANS64.TRYWAIT P0, [UR5], R3 ;  /* 0x00000003ff0075a7 */ /* 0x000e640008001105 */
[----:B-1----:R-:W-:Y:S05]  /*2760*/  @!P0 BRA `(.L_x_44) ;  /* 0x00000040005c8947 */ /* 0x002fea0003800000 */
.L_x_110:
[----:B------:R-:W-:-:S04]  /*2770*/  UIADD3 UR4, UPT, UPT, UR4, 0x1, URZ ;  /* 0x0000000104047890 */ /* 0x000fc8000fffe0ff */
[----:B------:R-:W-:-:S04]  /*2780*/  UISETP.NE.AND UP0, UPT, UR4, 0x5, UPT ;  /* 0x000000050400788c */ /* 0x000fc8000bf05270 */
[----:B------:R-:W-:Y:S02]  /*2790*/  USEL UR6, URZ, 0x1, UP0 ;  /* 0x00000001ff067887 */ /* 0x000fe40008000000 */
[----:B------:R-:W-:-:S04]  /*27a0*/  USEL UR4, UR4, URZ, UP0 ;  /* 0x000000ff04047287 */ /* 0x000fc80008000000 */
[----:B------:R-:W-:Y:S01]  /*27b0*/  ULEA UR5, UR4, UR7, 0x3 ;  /* 0x0000000704057291 */ /* 0x000fe2000f8e18ff */
[----:B------:R-:W-:-:S04]  /*27c0*/  LOP3.LUT R2, R2, UR6, RZ, 0x3c, !PT ;  /* 0x0000000602027c12 */ /* 0x000fc8000f8e3cff */
[----:B-1----:R-:W-:-:S04]  /*27d0*/  SHF.L.U32 R3, R2, 0x1f, RZ ;  /* 0x0000001f02037819 */ /* 0x002fc800000006ff */
[----:B------:R-:W1:Y:S02]  /*27e0*/  SYNCS.PHASECHK.TRANS64.TRYWAIT P0, [UR5], R3 ;  /* 0x00000003ff0075a7 */ /* 0x000e640008001105 */
[----:B-1----:R-:W-:Y:S05]  /*27f0*/  @!P0 BRA `(.L_x_45) ;  /* 0x0000004000508947 */ /* 0x002fea0003800000 */
.L_x_112:
        /* <DEDUP_REMOVED lines=9> */
.L_x_114:
[----:B------:R-:W-:-:S04]  /*2890*/  UIADD3 UR4, UPT, UPT, UR4, 0x1, URZ ;  /* 0x0000000104047890 */ /* 0x000fc8000fffe0ff */
[----:B------:R-:W-:-:S04]  /*28a0*/  UISETP.NE.AND UP0, UPT, UR4, 0x5, UPT ;  /* 0x000000050400788c */ /* 0x000fc8000bf05270 */
[----:B------:R-:W-:Y:S02]  /*28b0*/  USEL UR5, URZ, 0x1, UP0 ;  /* 0x00000001ff057887 */ /* 0x000fe40008000000 */
[----:B------:R-:W-:-:S04]  /*28c0*/  USEL UR4, UR4, URZ, UP0 ;  /* 0x000000ff04047287 */ /* 0x000fc80008000000 */
[----:B------:R-:W-:Y:S01]  /*28d0*/  ULEA UR4, UR4, UR7, 0x3 ;  /* 0x0000000704047291 */ /* 0x000fe2000f8e18ff */
[----:B------:R-:W-:-:S04]  /*28e0*/  LOP3.LUT R2, R2, UR5, RZ, 0x3c, !PT ;  /* 0x0000000502027c12 */ /* 0x000fc8000f8e3cff */
[----:B------:R-:W-:Y:S01]  /*28f0*/  SHF.L.U32 R2, R2, 0x1f, RZ ;  /* 0x0000001f02027819 */ /* 0x000fe200000006ff */
[----:B-1----:R-:W-:-:S07]  /*2900*/  IMAD.U32 R0, RZ, RZ, UR4 ;  /* 0x00000004ff007e24 */ /* 0x002fce000f8e00ff */
.L_x_47:
[----:B-1----:R1:W2:Y:S02]  /*2910*/  SYNCS.PHASECHK.TRANS64.TRYWAIT P0, [R0+URZ], R2 ;  /* 0x00000002000075a7 */ /* 0x0022a400080011ff */
[----:B--2---:R-:W-:Y:S05]  /*2920*/  @!P0 NANOSLEEP.SYNCS 0x989680 ;  /* 0x009896800000895d */ /* 0x004fea0003900000 */
[----:B------:R-:W2:Y:S02]  /*2930*/  @!P0 SYNCS.PHASECHK.TRANS64 P0, [R0+URZ], R2 ;  /* 0x00000002000085a7 */ /* 0x000ea400080010ff */
[----:B--2---:R-:W-:Y:S05]  /*2940*/  @P0 EXIT ;  /* 0x000000000000094d */ /* 0x004fea0003800000 */
[----:B------:R-:W-:Y:S05]  /*2950*/  BRA `(.L_x_47) ;  /* 0xfffffffc00ec7947 */ /* 0x000fea000383ffff */
.L_x_22:
[----:B------:R-:W-:-:S04]  /*2960*/  UISETP.NE.AND UP0, UPT, UR48, URZ, UPT ;  /* 0x000000ff3000728c */ /* 0x000fc8000bf05270 */
[----:B------:R-:W-:-:S09]  /*2970*/  UISETP.NE.OR UP0, UPT, UR22, 0x1, UP0 ;  /* 0x000000011600788c */ /* 0x000fd20008705670 */
[----:B------:R-:W-:Y:S05]  /*2980*/  BRA.U UP0, `(.L_x_48) ;  /* 0x0000000500487547 */ /* 0x000fea000b800000 */
[----:B------:R-:W-:Y:S01]  /*2990*/  ISETP.GE.U32.AND P2, PT, R0, 0x2, PT ;  /* 0x000000020000780c */ /* 0x000fe20003f46070 */
[----:B------:R-:W-:Y:S01]  /*29a0*/  IMAD.MOV.U32 R12, RZ, RZ, 0x1 ;  /* 0x00000001ff0c7424 */ /* 0x000fe200078e00ff */
[----:B------:R-:W-:Y:S02]  /*29b0*/  CS2R R10, SRZ ;  /* 0x00000000000a7805 */ /* 0x000fe4000001ff00 */
[----:B------:R-:W-:Y:S01]  /*29c0*/  CS2R R8, SRZ ;  /* 0x0000000000087805 */ /* 0x000fe2000001ff00 */
[----:B------:R-:W-:Y:S01]  /*29d0*/  UMOV UR6, 0x400 ;  /* 0x0000040000067882 */ /* 0x000fe20000000000 */
[----:B------:R-:W-:Y:S01]  /*29e0*/  UMOV UR5, URZ ;  /* 0x000000ff00057c82 */ /* 0x000fe20008000000 */
[----:B------:R-:W-:-:S12]  /*29f0*/  ULEA UR6, UR48, UR6, 0x18 ;  /* 0x0000000630067291 */ /* 0x000fd8000f8ec0ff */
.L_x_52:
[----:B------:R-:W-:Y:S02]  /*2a00*/  LEA R2, R8, UR6, 0x3 ;  /* 0x0000000608027c11 */ /* 0x000fe4000f8e18ff */
[----:B------:R-:W-:-:S03]  /*2a10*/  SHF.L.U32 R4, R9, 0x1f, RZ ;  /* 0x0000001f09047819 */ /* 0x000fc600000006ff */
[----:B------:R-:W-:Y:S01]  /*2a20*/  VIADD R5, R2, 0xe0 ;  /* 0x000000e002057836 */ /* 0x000fe20000000000 */
[----:B------:R-:W1:Y:S02]  /*2a30*/  SYNCS.PHASECHK.TRANS64.TRYWAIT P0, [R2+URZ+0xd0], R4 ;  /* 0x0000d004020075a7 */ /* 0x000e6400080011ff */
[----:B-1----:R-:W-:Y:S05]  /*2a40*/  @!P0 BRA `(.L_x_49) ;  /* 0x0000003c00ec8947 */ /* 0x002fea0003800000 */
.L_x_115:
[----:B------:R-:W-:Y:S01]  /*2a50*/  ULEA UR4, UR5, UR6, 0x3 ;  /* 0x0000000605047291 */ /* 0x000fe2000f8e18ff */
[----:B-1----:R-:W-:Y:S01]  /*2a60*/  PRMT R2, RZ, 0x654, R5 ;  /* 0x00000654ff027816 */ /* 0x002fe20000000005 */
[----:B------:R-:W-:Y:S01]  /*2a70*/  @!P2 IMAD.MOV.U32 R4, RZ, RZ, 0x10 ;  /* 0x00000010ff04a424 */ /* 0x000fe200078e00ff */
[----:B------:R-:W-:Y:S01]  /*2a80*/  SHF.L.U32 R5, R12, 0x1f, RZ ;  /* 0x0000001f0c057819 */ /* 0x000fe200000006ff */
[----:B------:R-:W-:Y:S01]  /*2a90*/  UIADD3 UR7, UPT, UPT, UR4, 0x70, URZ ;  /* 0x0000007004077890 */ /* 0x000fe2000fffe0ff */
[----:B------:R1:W-:Y:S05]  /*2aa0*/  SYNCS.ARRIVE.TRANS64.RED.A1T0 RZ, [R2+URZ], RZ ;  /* 0x000000ff02ff79a7 */ /* 0x0003ea00081004ff */
[----:B------:R-:W-:Y:S01]  /*2ab0*/  IMAD.U32 R6, RZ, RZ, UR7 ;  /* 0x00000007ff067e24 */ /* 0x000fe2000f8e00ff */
[----:B------:R-:W2:Y:S04]  /*2ac0*/  SYNCS.PHASECHK.TRANS64.TRYWAIT P0, [UR4+0x80], R5 ;  /* 0x00008005ff0075a7 */ /* 0x000ea80008001104 */
[----:B------:R-:W-:Y:S01]  /*2ad0*/  PRMT R6, R0, 0x654, R6 ;  /* 0x0000065400067816 */ /* 0x000fe20000000006 */
[----:B-12---:R-:W-:Y:S06]  /*2ae0*/  @!P0 BRA `(.L_x_50) ;  /* 0x0000003c00d88947 */ /* 0x006fec0003800000 */
.L_x_117:
[----:B------:R-:W-:Y:S01]  /*2af0*/  ULEA UR8, UR5, UR6, 0x4 ;  /* 0x0000000605087291 */ /* 0x000fe2000f8e20ff */
[----:B------:R-:W-:Y:S01]  /*2b00*/  SEL R3, R6, R3, !P2 ;  /* 0x0000000306037207 */ /* 0x000fe20005000000 */
[----:B------:R-:W-:Y:S01]  /*2b10*/  UIADD3 UR9, UPT, UPT, UR4, 0x70, URZ ;  /* 0x0000007004097890 */ /* 0x000fe2000fffe0ff */
[----:B-1----:R-:W-:Y:S01]  /*2b20*/  LEA R2, R11, UR6, 0x3 ;  /* 0x000000060b027c11 */ /* 0x002fe2000f8e18ff */
[----:B------:R-:W-:Y:S01]  /*2b30*/  UIADD3 UR8, UPT, UPT, UR8, 0x100, URZ ;  /* 0x0000010008087890 */ /* 0x000fe2000fffe0ff */
[----:B------:R1:W-:Y:S01]  /*2b40*/  @!P2 SYNCS.ARRIVE.TRANS64.RED RZ, [R3+URZ], R4 ;  /* 0x0000000403ffa9a7 */ /* 0x0003e200080004ff */
[----:B------:R-:W-:Y:S01]  /*2b50*/  UIADD3 UR4, UPT, UPT, UR5, 0x1, URZ ;  /* 0x0000000105047890 */ /* 0x000fe2000fffe0ff */
[----:B------:R-:W-:-:S03]  /*2b60*/  VIADD R8, R8, 0x1 ;  /* 0x0000000108087836 */ /* 0x000fc60000000000 */
[----:B------:R-:W-:Y:S02]  /*2b70*/  UISETP.NE.AND UP0, UPT, UR4, 0x2, UPT ;  /* 0x000000020400788c */ /* 0x000fe4000bf05270 */
[----:B------:R-:W-:Y:S01]  /*2b80*/  ISETP.NE.AND P0, PT, R8, 0x2, PT ;  /* 0x000000020800780c */ /* 0x000fe20003f05270 */
[----:B------:R-:W-:Y:S06]  /*2b90*/  UGETNEXTWORKID.BROADCAST [UR8], [UR9] ;  /* 0x00000000080073ca */ /* 0x000fec0008000100 */
[----:B------:R-:W-:Y:S02]  /*2ba0*/  USEL UR7, URZ, 0x1, UP0 ;  /* 0x00000001ff077887 */ /* 0x000fe40008000000 */
[----:B------:R-:W-:-:S04]  /*2bb0*/  USEL UR5, UR4, URZ, UP0 ;  /* 0x000000ff04057287 */ /* 0x000fc80008000000 */
[----:B------:R-:W-:Y:S02]  /*2bc0*/  LOP3.LUT R12, R12, UR7, RZ, 0x3c, !PT ;  /* 0x000000070c0c7c12 */ /* 0x000fe4000f8e3cff */
[----:B-1----:R-:W-:-:S04]  /*2bd0*/  SHF.L.U32 R4, R10, 0x1f, RZ ;  /* 0x0000001f0a047819 */ /* 0x002fc800000006ff */
[----:B------:R-:W1:Y:S02]  /*2be0*/  SYNCS.PHASECHK.TRANS64.TRYWAIT P1, [R2+URZ+0x70], R4 ;  /* 0x00007004020075a7 */ /* 0x000e6400080211ff */
[----:B-1----:R-:W-:Y:S05]  /*2bf0*/  @!P1 BRA `(.L_x_51) ;  /* 0x0000003c00ac9947 */ /* 0x002fea0003800000 */
.L_x_118:
[C---:B-1----:R-:W-:Y:S01]  /*2c00*/  LEA R4, R11.reuse, UR6, 0x4 ;  /* 0x000000060b047c11 */ /* 0x042fe2000f8e20ff */
[----:B------:R-:W-:Y:S01]  /*2c10*/  VIADD R2, R2, 0x80 ;  /* 0x0000008002027836 */ /* 0x000fe20000000000 */
[----:B------:R-:W-:Y:S01]  /*2c20*/  SEL R8, R8, RZ, P0 ;  /* 0x000000ff08087207 */ /* 0x000fe20000000000 */
[----:B------:R-:W-:-:S03]  /*2c30*/  VIADD R11, R11, 0x1 ;  /* 0x000000010b0b7836 */ /* 0x000fc60000000000 */
[----:B------:R-:W1:Y:S01]  /*2c40*/  LDS.128 R4, [R4+0x100] ;  /* 0x0001000004047984 */ /* 0x000e620000000c00 */
[----:B------:R-:W-:Y:S02]  /*2c50*/  PRMT R2, RZ, 0x654, R2 ;  /* 0x00000654ff027816 */ /* 0x000fe40000000002 */
[C---:B------:R-:W-:Y:S01]  /*2c60*/  ISETP.NE.AND P1, PT, R11.reuse, 0x2, PT ;  /* 0x000000020b00780c */ /* 0x040fe20003f25270 */
[----:B------:R-:W-:Y:S01]  /*2c70*/  @!PT LDS RZ, [RZ] ;  /* 0x00000000fffff984 */ /* 0x000fe20000000800 */
[----:B------:R-:W-:Y:S01]  /*2c80*/  @!PT LDS RZ, [RZ] ;  /* 0x00000000fffff984 */ /* 0x000fe20000000800 */
[----:B------:R-:W-:Y:S01]  /*2c90*/  @!PT LDS RZ, [RZ] ;  /* 0x00000000fffff984 */ /* 0x000fe20000000800 */
[----:B------:R-:W-:Y:S01]  /*2ca0*/  @!PT LDS RZ, [RZ] ;  /* 0x00000000fffff984 */ /* 0x000fe20000000800 */
[----:B------:R2:W-:Y:S06]  /*2cb0*/  MEMBAR.ALL.CTA ;  /* 0x0000000000007992 */ /* 0x0005ec0000008000 */
[----:B--2---:R-:W2:Y:S01]  /*2cc0*/  FENCE.VIEW.ASYNC.S ;  /* 0x00000000000073c6 */ /* 0x004ea20000000000 */
[----:B------:R-:W-:Y:S01]  /*2cd0*/  SEL R11, R11, RZ, P1 ;  /* 0x000000ff0b0b7207 */ /* 0x000fe20000800000 */
[----:B--2---:R2:W-:Y:S01]  /*2ce0*/  SYNCS.ARRIVE.TRANS64.RED.A1T0 RZ, [R2+URZ], RZ ;  /* 0x000000ff02ff79a7 */ /* 0x0045e200081004ff */
[----:B-1----:R-:W-:-:S02]  /*2cf0*/  LOP3.LUT P3, RZ, R6, 0x1, RZ, 0xc0, !PT ;  /* 0x0000000106ff7812 */ /* 0x002fc4000786c0ff */
[----:B------:R-:W-:-:S04]  /*2d00*/  SEL R4, RZ, 0x1, P1 ;  /* 0x00000001ff047807 */ /* 0x000fc80000800000 */
[----:B------:R-:W-:Y:S02]  /*2d10*/  LOP3.LUT R10, R10, R4, RZ, 0x3c, !PT ;  /* 0x000000040a0a7212 */ /* 0x000fe400078e3cff */
[----:B--2---:R-:W-:-:S04]  /*2d20*/  SEL R2, RZ, 0x1, P0 ;  /* 0x00000001ff027807 */ /* 0x004fc80000000000 */
[----:B------:R-:W-:Y:S01]  /*2d30*/  LOP3.LUT R9, R9, R2, RZ, 0x3c, !PT ;  /* 0x0000000209097212 */ /* 0x000fe200078e3cff */
[----:B------:R-:W-:Y:S06]  /*2d40*/  @P3 BRA `(.L_x_52) ;  /* 0xfffffffc002c3947 */ /* 0x000fec000383ffff */
[----:B------:R-:W-:Y:S01]  /*2d50*/  ULEA UR4, UR5, UR6, 0x3 ;  /* 0x0000000605047291 */ /* 0x000fe2000f8e18ff */
[----:B------:R-:W-:-:S08]  /*2d60*/  SHF.L.U32 R2, R12, 0x1f, RZ ;  /* 0x0000001f0c027819 */ /* 0x000fd000000006ff */
[----:B------:R-:W1:Y:S02]  /*2d70*/  SYNCS.PHASECHK.TRANS64 P0, [UR4+0x80], R2 ;  /* 0x00008002ff0075a7 */ /* 0x000e640008001004 */
[----:B-1----:R-:W-:Y:S05]  /*2d80*/  @P0 BRA `(.L_x_53) ;  /* 0x0000000000080947 */ /* 0x002fea0003800000 */
[----:B------:R-:W1:Y:S02]  /*2d90*/  SYNCS.PHASECHK.TRANS64.TRYWAIT P0, [UR4+0x80], R2 ;  /* 0x00008002ff0075a7 */ /* 0x000e640008001104 */
[----:B-1----:R-:W-:Y:S05]  /*2da0*/  @!P0 BRA `(.L_x_54) ;  /* 0x0000003c00548947 */ /* 0x002fea0003800000 */
.L_x_53:
[----:B------:R-:W-:-:S04]  /*2db0*/  UIADD3 UR7, UPT, UPT, UR5, 0x1, URZ ;  /* 0x0000000105077890 */ /* 0x000fc8000fffe0ff */
[----:B------:R-:W-:-:S04]  /*2dc0*/  UISETP.NE.AND UP0, UPT, UR7, 0x2, UPT ;  /* 0x000000020700788c */ /* 0x000fc8000bf05270 */
[----:B------:R-:W-:Y:S02]  /*2dd0*/  USEL UR8, URZ, 0x1, UP0 ;  /* 0x00000001ff087887 */ /* 0x000fe40008000000 */
[----:B------:R-:W-:-:S04]  /*2de0*/  USEL UR7, UR7, URZ, UP0 ;  /* 0x000000ff07077287 */ /* 0x000fc80008000000 */
[----:B------:R-:W-:Y:S01]  /*2df0*/  ULEA UR7, UR7, UR6, 0x3 ;  /* 0x0000000607077291 */ /* 0x000fe2000f8e18ff */
[----:B-1----:R-:W-:-:S04]  /*2e00*/  LOP3.LUT R2, R12, UR8, RZ, 0x3c, !PT ;  /* 0x000000080c027c12 */ /* 0x002fc8000f8e3cff */
[----:B------:R-:W-:-:S04]  /*2e10*/  SHF.L.U32 R0, R2, 0x1f, RZ ;  /* 0x0000001f02007819 */ /* 0x000fc800000006ff */
[----:B------:R-:W1:Y:S02]  /*2e20*/  SYNCS.PHASECHK.TRANS64 P0, [UR7+0x80], R0 ;  /* 0x00008000ff0075a7 */ /* 0x000e640008001007 */
[----:B-1----:R-:W-:Y:S05]  /*2e30*/  @P0 EXIT ;  /* 0x000000000000094d */ /* 0x002fea0003800000 */
[----:B------:R-:W-:Y:S02]  /*2e40*/  SHF.L.U32 R2, R2, 0x1f, RZ ;  /* 0x0000001f02027819 */ /* 0x000fe400000006ff */
[----:B------:R-:W-:-:S07]  /*2e50*/  MOV R0, UR7 ;  /* 0x0000000700007c02 */ /* 0x000fce0008000f00 */
.L_x_55:
[----:B-1----:R1:W2:Y:S02]  /*2e60*/  SYNCS.PHASECHK.TRANS64.TRYWAIT P0, [R0+URZ+0x80], R2 ;  /* 0x00008002000075a7 */ /* 0x0022a400080011ff */
[----:B--2---:R-:W-:Y:S05]  /*2e70*/  @!P0 NANOSLEEP.SYNCS 0x989680 ;  /* 0x009896800000895d */ /* 0x004fea0003900000 */
[----:B------:R-:W2:Y:S02]  /*2e80*/  @!P0 SYNCS.PHASECHK.TRANS64 P0, [R0+URZ+0x80], R2 ;  /* 0x00008002000085a7 */ /* 0x000ea400080010ff */
[----:B--2---:R-:W-:Y:S05]  /*2e90*/  @P0 EXIT ;  /* 0x000000000000094d */ /* 0x004fea0003800000 */
[----:B------:R-:W-:Y:S05]  /*2ea0*/  BRA `(.L_x_55) ;  /* 0xfffffffc00ec7947 */ /* 0x000fea000383ffff */
.L_x_48:
[----:B------:R-:W-:Y:S05]  /*2eb0*/  BRA.U UP4, `(.L_x_56) ;  /* 0x0000000d04807547 */ /* 0x000fea000b800000 */
[----:B------:R-:W-:Y:S01]  /*2ec0*/  UMOV UR4, 0x40 ;  /* 0x0000004000047882 */ /* 0x000fe20000000000 */
[----:B------:R-:W-:Y:S01]  /*2ed0*/  NOP ;  /* 0x0000000000007918 */ /* 0x000fe20000000000 */
[----:B------:R-:W-:Y:S01]  /*2ee0*/  ULEA UR5, UR48, UR4, 0x18 ;  /* 0x0000000430057291 */ /* 0x000fe2000f8ec0ff */
[----:B------:R-:W-:Y:S02]  /*2ef0*/  UMOV UR6, 0x400 ;  /* 0x0000040000067882 */ /* 0x000fe40000000000 */
[----:B------:R-:W-:-:S06]  /*2f00*/  ULEA UR6, UR48, UR6, 0x18 ;  /* 0x0000000630067291 */ /* 0x000fcc000f8ec0ff */
[----:B------:R-:W1:Y:S02]  /*2f10*/  LDS.U8 R0, [UR5+0x1c] ;  /* 0x00001c05ff007984 */ /* 0x000e640008000000 */
[----:B-1----:R-:W-:-:S13]  /*2f20*/  ISETP.NE.AND P0, PT, R0, RZ, PT ;  /* 0x000000ff0000720c */ /* 0x002fda0003f05270 */
[----:B------:R-:W-:Y:S05]  /*2f30*/  @P0 BRA `(.L_x_57) ;  /* 0x0000000000580947 */ /* 0x000fea0003800000 */
[----:B------:R-:W-:-:S13]  /*2f40*/  ELECT P0, URZ, PT ;  /* 0x0000000000ff782f */ /* 0x000fda0003800000 */
[----:B------:R-:W-:Y:S05]  /*2f50*/  @!P0 BRA `(.L_x_58) ;  /* 0x0000000000608947 */ /* 0x000fea0003800000 */
[----:B------:R-:W-:Y:S01]  /*2f60*/  UMOV UR4, 0x10 ;  /* 0x0000001000047882 */ /* 0x000fe20000000000 */
[----:B------:R-:W-:Y:S01]  /*2f70*/  HFMA2 R0, -RZ, RZ, 0, 5.9604644775390625e-08 ;  /* 0x00000001ff007431 */ /* 0x000fe200000001ff */
[----:B------:R-:W-:-:S03]  /*2f80*/  MOV R3, 0xffff ;  /* 0x0000ffff00037802 */ /* 0x000fc60000000f00 */
[----:B------:R-:W-:Y:S04]  /*2f90*/  DEPBAR.LE SB1, 0x36 ;  /* 0x00009d800000791a */ /* 0x000fe80000000000 */
[----:B------:R-:W1:Y:S02]  /*2fa0*/  UTCATOMSWS.FIND_AND_SET.ALIGN UP0, UR4, UR4 ;  /* 0x00000004000475e3 */ /* 0x000e640008000800 */
[----:B-1----:R-:W-:Y:S01]  /*2fb0*/  MOV R4, UR4 ;  /* 0x0000000400047c02 */ /* 0x002fe20008000f00 */
[----:B------:R-:W-:Y:S06]  /*2fc0*/  BRA.U UP0, `(.L_x_59) ;  /* 0x0000000100187547 */ /* 0x000fec000b800000 */
.L_x_60:
[----:B------:R-:W-:Y:S05]  /*2fd0*/  NANOSLEEP 0x64 ;  /* 0x000000640000795d */ /* 0x000fea0003800000 */
[----:B------:R-:W-:-:S05]  /*2fe0*/  UMOV UR4, 0x10 ;  /* 0x0000001000047882 */ /* 0x000fca0000000000 */
[----:B------:R-:W-:Y:S04]  /*2ff0*/  DEPBAR.LE SB1, 0x36 ;  /* 0x00009d800000791a */ /* 0x000fe80000000000 */
[----:B------:R-:W1:Y:S02]  /*3000*/  UTCATOMSWS.FIND_AND_SET.ALIGN UP0, UR4, UR4 ;  /* 0x00000004000475e3 */ /* 0x000e640008000800 */
[----:B-1----:R-:W-:Y:S01]  /*3010*/  MOV R4, UR4 ;  /* 0x0000000400047c02 */ /* 0x002fe20008000f00 */
[----:B------:R-:W-:Y:S05]  /*3020*/  BRA.U !UP0, `(.L_x_60) ;  /* 0xfffffffd08e87547 */ /* 0x000fea000b83ffff */
.L_x_59:
[-C--:B------:R-:W-:Y:S02]  /*3030*/  SHF.L.U32 R3, R3, R4.reuse, RZ ;  /* 0x0000000403037219 */ /* 0x080fe400000006ff */
[----:B------:R-:W-:Y:S01]  /*3040*/  SHF.L.U32 R0, R0, R4, RZ ;  /* 0x0000000400007219 */ /* 0x000fe200000006ff */
[----:B------:R-:W-:Y:S02]  /*3050*/  IMAD.SHL.U32 R4, R4, 0x20, RZ ;  /* 0x0000002004047824 */ /* 0x000fe400078e00ff */
[----:B------:R1:W-:Y:S04]  /*3060*/  ATOMS.OR RZ, [UR5+0x14], R3 ;  /* 0x00001403ffff798c */ /* 0x0003e8000b000005 */
[----:B------:R1:W-:Y:S04]  /*3070*/  ATOMS.OR RZ, [UR5+0x18], R0 ;  /* 0x00001800ffff798c */ /* 0x0003e8000b000005 */
[----:B------:R1:W-:Y:S01]  /*3080*/  STS [UR6+0x120], R4 ;  /* 0x00012004ff007988 */ /* 0x0003e20008000806 */
[----:B------:R-:W-:Y:S05]  /*3090*/  BRA `(.L_x_58) ;  /* 0x0000000000107947 */ /* 0x000fea0003800000 */
.L_x_57:
[----:B------:R-:W-:Y:S02]  /*30a0*/  MOV R0, 0xffffffff ;  /* 0xffffffff00007802 */ /* 0x000fe40000000f00 */
[----:B------:R-:W-:-:S03]  /*30b0*/  MOV R4, 0x30e0 ;  /* 0x000030e000047802 */ /* 0x000fc60000000f00 */
[----:B------:R1:W-:Y:S04]  /*30c0*/  STS [UR6+0x120], R0 ;  /* 0x00012000ff007988 */ /* 0x0003e80008000806 */
[----:B-1---5:R-:W-:Y:S05]  /*30d0*/  CALL.REL.NOINC `($__internal_1_$__cuda_sm10x_tcgen05_guardrail_trap_phase_invalid_during_alloc) ;  /* 0x0000003c00d47944 */ /* 0x022fea0003c00000 */
.L_x_58:
[----:B------:R-:W-:Y:S05]  /*30e0*/  WARPSYNC.ALL ;  /* 0x0000000000007948 */ /* 0x000fea0003800000 */
[----:B------:R-:W2:Y:S01]  /*30f0*/  S2UR UR4, SR_CgaCtaId ;  /* 0x00000000000479c3 */ /* 0x000ea20000008800 */
[----:B------:R-:W-:Y:S01]  /*3100*/  UMOV UR13, 0x400 ;  /* 0x00000400000d7882 */ /* 0x000fe20000000000 */
[----:B------:R-:W-:-:S06]  /*3110*/  NOP ;  /* 0x0000000000007918 */ /* 0x000fcc0000000000 */
[----:B------:R-:W-:Y:S06]  /*3120*/  BAR.ARV 0x6, 0xa0 ;  /* 0x0182800000007b1d */ /* 0x000fec0000002000 */
[----:B------:R-:W3:Y:S01]  /*3130*/  LDCU UR5, c[0x0][0x38c] ;  /* 0x00007180ff0577ac */ /* 0x000ee20008000800 */
[----:B------:R-:W-:Y:S01]  /*3140*/  LOP3.LUT R2, R2, 0xffff, RZ, 0xc0, !PT ;  /* 0x0000ffff02027812 */ /* 0x000fe200078ec0ff */
[----:B------:R-:W-:Y:S01]  /*3150*/  IMAD.MOV.U32 R11, RZ, RZ, 0x1 ;  /* 0x00000001ff0b7424 */ /* 0x000fe200078e00ff */
[----:B------:R-:W-:Y:S01]  /*3160*/  CS2R R8, SRZ ;  /* 0x0000000000087805 */ /* 0x000fe2000001ff00 */
[----:B------:R-:W4:Y:S01]  /*3170*/  LDCU UR8, c[0x0][0x38c] ;  /* 0x00007180ff0877ac */ /* 0x000f220008000800 */
[----:B------:R-:W-:Y:S01]  /*3180*/  R2UR UR15, R2 ;  /* 0x00000000020f72ca */ /* 0x000fe200000e0000 */
[----:B------:R-:W-:Y:S01]  /*3190*/  IMAD.MOV.U32 R10, RZ, RZ, RZ ;  /* 0x000000ffff0a7224 */ /* 0x000fe200078e00ff */
[----:B------:R-:W-:Y:S01]  /*31a0*/  UMOV UR18, URZ ;  /* 0x000000ff00127c82 */ /* 0x000fe20008000000 */
[----:B------:R-:W-:Y:S01]  /*31b0*/  UMOV UR10, URZ ;  /* 0x000000ff000a7c82 */ /* 0x000fe20008000000 */
[----:B--2---:R-:W-:Y:S01]  /*31c0*/  ULEA UR13, UR4, UR13, 0x18 ;  /* 0x0000000d040d7291 */ /* 0x004fe2000f8ec0ff */
[----:B------:R-:W-:Y:S01]  /*31d0*/  UMOV UR20, 0x0 ;  /* 0x0000000000147882 */ /* 0x000fe20000000000 */
[----:B------:R-:W-:-:S02]  /*31e0*/  UMOV UR21, 0x4100010 ;  /* 0x0410001000157882 */ /* 0x000fc40000000000 */
[----:B------:R-:W-:Y:S02]  /*31f0*/  UIADD3 UR6, UPT, UPT, UR13, 0x2400, URZ ;  /* 0x000024000d067890 */ /* 0x000fe4000fffe0ff */
[----:B------:R-:W-:Y:S02]  /*3200*/  UIADD3 UR7, UPT, UPT, UR13, 0x4c00, URZ ;  /* 0x00004c000d077890 */ /* 0x000fe4000fffe0ff */
[----:B---3--:R-:W-:Y:S01]  /*3210*/  UIADD3 UR5, UPT, UPT, UR5, 0x1f, URZ ;  /* 0x0000001f05057890 */ /* 0x008fe2000fffe0ff */
[----:B-1----:R-:W1:Y:S01]  /*3220*/  LDS R0, [UR13+0x120] ;  /* 0x0001200dff007984 */ /* 0x002e620008000800 */
[----:B------:R-:W-:Y:S02]  /*3230*/  USHF.R.U32.HI UR6, URZ, 0x4, UR6 ;  /* 0x00000004ff067899 */ /* 0x000fe40008011606 */
[----:B------:R-:W-:Y:S02]  /*3240*/  USHF.R.S32.HI UR4, URZ, 0x1f, UR5 ;  /* 0x0000001fff047899 */ /* 0x000fe40008011405 */
[----:B------:R-:W-:-:S02]  /*3250*/  ULOP3.LUT UR6, UR6, 0x3fff, URZ, 0xc0, !UPT ;  /* 0x00003fff06067892 */ /* 0x000fc4000f8ec0ff */
[----:B------:R-:W-:Y:S02]  /*3260*/  ULEA.HI UR4, UR4, UR5, URZ, 0x5 ;  /* 0x0000000504047291 */ /* 0x000fe4000f8f28ff */
[----:B------:R-:W-:Y:S02]  /*3270*/  USHF.R.U32.HI UR5, URZ, 0x4, UR7 ;  /* 0x00000004ff057899 */ /* 0x000fe40008011607 */
[----:B------:R-:W-:Y:S02]  /*3280*/  USHF.R.S32.HI UR22, URZ, 0x5, UR4 ;  /* 0x00000005ff167899 */ /* 0x000fe40008011404 */
[----:B------:R-:W-:Y:S02]  /*3290*/  ULOP3.LUT UR5, UR5, 0x3fff, URZ, 0xc0, !UPT ;  /* 0x00003fff05057892 */ /* 0x000fe4000f8ec0ff */
[----:B------:R-:W-:Y:S02]  /*32a0*/  UISETP.LT.AND UP0, UPT, UR22, 0x1, UPT ;  /* 0x000000011600788c */ /* 0x000fe4000bf01270 */
[----:B------:R-:W-:-:S02]  /*32b0*/  ULOP3.LUT UR16, UR6, 0x10000, URZ, 0xfc, !UPT ;  /* 0x0001000006107892 */ /* 0x000fc4000f8efcff */
[----:B------:R-:W-:Y:S02]  /*32c0*/  USEL UR23, UR22, 0x1, !UP0 ;  /* 0x0000000116177887 */ /* 0x000fe4000c000000 */
[----:B------:R-:W-:Y:S02]  /*32d0*/  ULOP3.LUT UR17, UR5, 0x10000, URZ, 0xfc, !UPT ;  /* 0x0001000005117892 */ /* 0x000fe4000f8efcff */
[----:B------:R-:W-:Y:S02]  /*32e0*/  UIADD3 UR23, UPT, UPT, -UR23, URZ, URZ ;  /* 0x000000ff17177290 */ /* 0x000fe4000fffe1ff */
[----:B----4-:R-:W-:Y:S01]  /*32f0*/  UISETP.GE.AND UP4, UPT, UR8, 0x1, UPT ;  /* 0x000000010800788c */ /* 0x010fe2000bf86270 */
[----:B-1----:R-:W-:-:S15]  /*3300*/  R2UR UR24, R0 ;  /* 0x00000000001872ca */ /* 0x002fde00000e0000 */
.L_x_67:
[----:B------:R-:W-:Y:S02]  /*3310*/  LEA R0, R10, UR13, 0x3 ;  /* 0x0000000d0a007c11 */ /* 0x000fe4000f8e18ff */
[----:B------:R-:W-:Y:S02]  /*3320*/  SHF.L.U32 R2, R9, 0x1f, RZ ;  /* 0x0000001f09027819 */ /* 0x000fe400000006ff */
[----:B------:R-:W-:Y:S01]  /*3330*/  PLOP3.LUT P0, PT, PT, PT, UP4, 0x80, 0x8 ;  /* 0x000000000008781c */ /* 0x000fe20003f0f048 */
[----:B------:R-:W-:Y:S01]  /*3340*/  VIADD R3, R0, 0x80 ;  /* 0x0000008000037836 */ /* 0x000fe20000000000 */
[----:B-1----:R-:W1:Y:S02]  /*3350*/  SYNCS.PHASECHK.TRANS64.TRYWAIT P1, [R0+URZ+0x70], R2 ;  /* 0x00007002000075a7 */ /* 0x002e6400080211ff */
[----:B-1-3--:R-:W-:Y:S09]  /*3360*/  @!P1 BRA `(.L_x_61) ;  /* 0x0000003400fc9947 */ /* 0x00aff20003800000 */
.L_x_120:
[----:B------:R-:W-:Y:S01]  /*3370*/  LEA R4, R10, UR13, 0x4 ;  /* 0x0000000d0a047c11 */ /* 0x000fe2000f8e20ff */
[----:B------:R-:W-:Y:S01]  /*3380*/  @UP4 ULEA UR4, UR10, UR13, 0x3 ;  /* 0x0000000d0a044291 */ /* 0x000fe2000f8e18ff */
[----:B------:R-:W-:Y:S01]  /*3390*/  PLOP3.LUT P2, PT, PT, PT, PT, 0x80, 0x8 ;  /* 0x000000000008781c */ /* 0x000fe20003f4f070 */
[----:B------:R-:W-:Y:S01]  /*33a0*/  ULEA UR19, UR18, UR13, 0x3 ;  /* 0x0000000d12137291 */ /* 0x000fe2000f8e18ff */
[----:B------:R-:W-:Y:S02]  /*33b0*/  PRMT R3, RZ, 0x654, R3 ;  /* 0x00000654ff037816 */ /* 0x000fe40000000003 */
[----:B------:R-:W2:Y:S01]  /*33c0*/  LDS.128 R4, [R4+0x100] ;  /* 0x0001000004047984 */ /* 0x000ea20000000c00 */
[----:B-1----:R-:W-:Y:S02]  /*33d0*/  @P0 SHF.L.U32 R2, R8, 0x1f, RZ ;  /* 0x0000001f08020819 */ /* 0x002fe400000006ff */
[----:B------:R-:W-:Y:S01]  /*33e0*/  SHF.L.U32 R0, R11, 0x1f, RZ ;  /* 0x0000001f0b007819 */ /* 0x000fe200000006ff */
[----:B------:R-:W-:Y:S01]  /*33f0*/  @!PT LDS RZ, [RZ] ;  /* 0x00000000fffff984 */ /* 0x000fe20000000800 */
[----:B------:R-:W-:Y:S01]  /*3400*/  @!PT LDS RZ, [RZ] ;  /* 0x00000000fffff984 */ /* 0x000fe20000000800 */
[----:B------:R-:W-:Y:S01]  /*3410*/  @!PT LDS RZ, [RZ] ;  /* 0x00000000fffff984 */ /* 0x000fe20000000800 */
[----:B------:R-:W-:Y:S01]  /*3420*/  @!PT LDS RZ, [RZ] ;  /* 0x00000000fffff984 */ /* 0x000fe20000000800 */
[----:B------:R1:W-:Y:S06]  /*3430*/  MEMBAR.ALL.CTA ;  /* 0x0000000000007992 */ /* 0x0003ec0000008000 */
[----:B-1----:R-:W1:Y:S02]  /*3440*/  FENCE.VIEW.ASYNC.S ;  /* 0x00000000000073c6 */ /* 0x002e640000000000 */
[----:B-1----:R1:W-:Y:S01]  /*3450*/  SYNCS.ARRIVE.TRANS64.RED.A1T0 RZ, [R3+URZ], RZ ;  /* 0x000000ff03ff79a7 */ /* 0x0023e200081004ff */
[----:B------:R1:W3:Y:S01]  /*3460*/  @P0 SYNCS.PHASECHK.TRANS64.TRYWAIT P2, [UR4], R2 ;  /* 0x00000002ff0005a7 */ /* 0x0002e20008041104 */
[----:B--2---:R-:W-:Y:S01]  /*3470*/  LOP3.LUT P1, RZ, R6, 0x1, RZ, 0xc0, !PT ;  /* 0x0000000106ff7812 */ /* 0x004fe2000782c0ff */
[----:B------:R-:W2:Y:S02]  /*3480*/  SYNCS.PHASECHK.TRANS64.TRYWAIT P0, [UR19+0xb0], R0 ;  /* 0x0000b000ff0075a7 */ /* 0x000ea40008001113 */
[----:B-123--:R-:W-:Y:S10]  /*3490*/  @!P0 BRA `(.L_x_62) ;  /* 0x0000003400c48947 */ /* 0x00eff40003800000 */
.L_x_122:
[----:B------:R-:W-:Y:S01]  /*34a0*/  IADD3 R10, PT, PT, R10, 0x1, RZ ;  /* 0x000000010a0a7810 */ /* 0x000fe20007ffe0ff */
[----:B------:R-:W-:Y:S06]  /*34b0*/  BRA.U !UP4, `(.L_x_63) ;  /* 0x000000010ca07547 */ /* 0x000fec000b800000 */
[----:B------:R-:W-:Y:S02]  /*34c0*/  ULEA.HI UR4, UR18, UR18, URZ, 0x1 ;  /* 0x0000001212047291 */ /* 0x000fe4000f8f08ff */
[----:B------:R-:W-:Y:S02]  /*34d0*/  UPLOP3.LUT UP2, UPT, UPT, UPT, UPT, 0x40, 0x4 ;  /* 0x000000000004789c */ /* 0x000fe40003f4e870 */
[----:B------:R-:W-:Y:S02]  /*34e0*/  USHF.L.U32 UR5, UR4, 0x5, URZ ;  /* 0x0000000504057899 */ /* 0x000fe400080006ff */
[----:B------:R-:W-:Y:S02]  /*34f0*/  ULOP3.LUT UR14, UR4, 0xffe, URZ, 0xc0, !UPT ;  /* 0x00000ffe040e7892 */ /* 0x000fe4000f8ec0ff */
[----:B------:R-:W-:Y:S02]  /*3500*/  ULOP3.LUT UR4, UR5, 0xffffffc0, URZ, 0xc0, !UPT ;  /* 0xffffffc005047892 */ /* 0x000fe4000f8ec0ff */
[----:B------:R-:W-:-:S02]  /*3510*/  UIADD3 UR14, UPT, UPT, -UR14, UR18, URZ ;  /* 0x000000120e0e7290 */ /* 0x000fc4000fffe1ff */
[----:B------:R-:W-:Y:S01]  /*3520*/  UIADD3 UR4, UPT, UPT, UR24, UR4, URZ ;  /* 0x0000000418047290 */ /* 0x000fe2000fffe0ff */
[----:B------:R-:W-:Y:S01]  /*3530*/  UMOV UR12, UR23 ;  /* 0x00000017000c7c82 */ /* 0x000fe20008000000 */
[----:B------:R-:W-:Y:S02]  /*3540*/  UMOV UR11, UR22 ;  /* 0x00000016000b7c82 */ /* 0x000fe40008000000 */
[----:B------:R-:W-:Y:S01]  /*3550*/  ULEA UR14, UR14, UR4, 0x14 ;  /* 0x000000040e0e7291 */ /* 0x000fe2000f8ea0ff */
[----:B------:R-:W-:-:S11]  /*3560*/  UMOV UR5, UR10 ;  /* 0x0000000a00057c82 */ /* 0x000fd60008000000 */
.L_x_66:
[----:B------:R-:W-:Y:S02]  /*3570*/  UIADD3 UR12, UPT, UPT, UR12, 0x1, URZ ;  /* 0x000000010c0c7890 */ /* 0x000fe4000fffe0ff */
[----:B--2---:R-:W-:Y:S02]  /*3580*/  ULEA UR6, UR5, UR13, 0x3 ;  /* 0x0000000d05067291 */ /* 0x004fe4000f8e18ff */
[----:B------:R-:W-:Y:S01]  /*3590*/  UISETP.NE.AND UP3, UPT, UR12, URZ, UPT ;  /* 0x000000ff0c00728c */ /* 0x000fe2000bf65270 */
[----:B---3--:R-:W-:Y:S10]  /*35a0*/  @P2 BRA `(.L_x_64) ;  /* 0x00000000000c2947 */ /* 0x008ff40003800000 */
[----:B-1----:R-:W-:Y:S04]  /*35b0*/  SHF.L.U32 R2, R8, 0x1f, RZ ;  /* 0x0000001f08027819 */ /* 0x002fe800000006ff */
[----:B------:R-:W1:Y:S02]  /*35c0*/  SYNCS.PHASECHK.TRANS64.TRYWAIT P0, [UR6], R2 ;  /* 0x00000002ff0075a7 */ /* 0x000e640008001106 */
[----:B-1----:R-:W-:Y:S05]  /*35d0*/  @!P0 BRA `(.L_x_65) ;  /* 0x00000034008c8947 */ /* 0x002fea0003800000 */
.L_x_64:
[----:B------:R-:W-:Y:S01]  /*35e0*/  UISETP.NE.AND UP0, UPT, UR11, 0x1, UPT ;  /* 0x000000010b00788c */ /* 0x000fe2000bf05270 */
[----:B------:R-:W-:Y:S01]  /*35f0*/  PLOP3.LUT P2, PT, PT, PT, PT, 0x80, 0x8 ;  /* 0x000000000008781c */ /* 0x000fe20003f4f070 */
[----:B------:R-:W-:Y:S02]  /*3600*/  UIADD3 UR4, UPT, UPT, UR5, 0x1, URZ ;  /* 0x0000000105047890 */ /* 0x000fe4000fffe0ff */
[----:B------:R-:W-:Y:S02]  /*3610*/  ULEA UR8, UR5, UR17, 0x7 ;  /* 0x0000001105087291 */ /* 0x000fe4000f8e38ff */
[----:B------:R-:W-:Y:S01]  /*3620*/  UISETP.NE.AND UP1, UPT, UR4, 0x5, UPT ;  /* 0x000000050400788c */ /* 0x000fe2000bf25270 */
[----:B------:R-:W-:Y:S01]  /*3630*/  PLOP3.LUT P0, PT, PT, PT, UP0, 0x80, 0x8 ;  /* 0x000000000008781c */ /* 0x000fe20003f0f008 */
[----:B------:R-:W-:Y:S02]  /*3640*/  UIADD3 UR11, UPT, UPT, UR11, -0x1, URZ ;  /* 0xffffffff0b0b7890 */ /* 0x000fe4000fffe0ff */
[----:B------:R-:W-:Y:S02]  /*3650*/  USEL UR7, URZ, 0x1, UP1 ;  /* 0x00000001ff077887 */ /* 0x000fe40008800000 */
[----:B------:R-:W-:Y:S01]  /*3660*/  USEL UR10, UR4, URZ, UP1 ;  /* 0x000000ff040a7287 */ /* 0x000fe20008800000 */
[----:B------:R-:W-:Y:S03]  /*3670*/  UMOV UR9, 0xc0004010 ;  /* 0xc000401000097882 */ /* 0x000fe60000000000 */
[----:B------:R-:W-:Y:S01]  /*3680*/  @UP0 ULEA UR4, UR10, UR13, 0x3 ;  /* 0x0000000d0a040291 */ /* 0x000fe2000f8e18ff */
[----:B------:R-:W-:Y:S01]  /*3690*/  LOP3.LUT R8, R8, UR7, RZ, 0x3c, !PT ;  /* 0x0000000708087c12 */ /* 0x000fe2000f8e3cff */
[----:B------:R-:W-:Y:S03]  /*36a0*/  UMOV UR7, 0xc0004010 ;  /* 0xc000401000077882 */ /* 0x000fe60000000000 */
[----:B-1----:R-:W-:Y:S04]  /*36b0*/  @P0 SHF.L.U32 R0, R8, 0x1f, RZ ;  /* 0x0000001f08000819 */ /* 0x002fe800000006ff */
[----:B------:R2:W3:Y:S01]  /*36c0*/  @P0 SYNCS.PHASECHK.TRANS64.TRYWAIT P2, [UR4], R0 ;  /* 0x00000000ff0005a7 */ /* 0x0004e20008041104 */
[----:B------:R-:W-:Y:S02]  /*36d0*/  UIADD3 UR4, UPT, UPT, UR6, 0x28, URZ ;  /* 0x0000002806047890 */ /* 0x000fe4000fffe0ff */
[----:B------:R-:W-:Y:S03]  /*36e0*/  ULEA UR6, UR5, UR16, 0x7 ;  /* 0x0000001005067291 */ /* 0x000fe6000f8e38ff */
[----:B------:R-:W-:Y:S06]  /*36f0*/  UMOV UR5, UR10 ;  /* 0x0000000a00057c82 */ /* 0x000fec0008000000 */
[----:B------:R2:W-:Y:S01]  /*3700*/  UTCQMMA gdesc[UR6], gdesc[UR8], tmem[UR14], tmem[UR20], idesc[UR21], UP2 ;  /* 0x00ff1408060075ea */ /* 0x0005e2000900030e */
[----:B------:R-:W-:Y:S01]  /*3710*/  UPLOP3.LUT UP2, UPT, UPT, UPT, UPT, 0x80, 0x8 ;  /* 0x000000000008789c */ /* 0x000fe20003f4f070 */
[----:B------:R2:W-:Y:S01]  /*3720*/  UTCBAR.MULTICAST [UR4], URZ, UR15 ;  /* 0x000000ff040073e9 */ /* 0x0005e2000800080f */
[----:B------:R-:W-:Y:S09]  /*3730*/  BRA.U UP3, `(.L_x_66) ;  /* 0xfffffffd038c7547 */ /* 0x000ff2000b83ffff */
.L_x_63:
[----:B--2---:R-:W-:Y:S01]  /*3740*/  UIADD3 UR4, UPT, UPT, UR18, 0x1, URZ ;  /* 0x0000000112047890 */ /* 0x004fe2000fffe0ff */
[C---:B------:R-:W-:Y:S01]  /*3750*/  ISETP.NE.AND P0, PT, R10.reuse, 0x2, PT ;  /* 0x000000020a00780c */ /* 0x040fe20003f05270 */
[----:B------:R-:W-:Y:S02]  /*3760*/  UIADD3 UR5, UPT, UPT, UR19, 0x90, URZ ;  /* 0x0000009013057890 */ /* 0x000fe4000fffe0ff */
[----:B------:R-:W-:Y:S01]  /*3770*/  UISETP.NE.AND UP0, UPT, UR4, 0x4, UPT ;  /* 0x000000040400788c */ /* 0x000fe2000bf05270 */
[----:B-1----:R-:W-:Y:S02]  /*3780*/  SEL R0, RZ, 0x1, P0 ;  /* 0x00000001ff007807 */ /* 0x002fe40000000000 */
[----:B------:R-:W-:Y:S01]  /*3790*/  SEL R10, R10, RZ, P0 ;  /* 0x000000ff0a0a7207 */ /* 0x000fe20000000000 */
[----:B------:R-:W-:Y:S01]  /*37a0*/  USEL UR6, URZ, 0x1, UP0 ;  /* 0x00000001ff067887 */ /* 0x000fe20008000000 */
[----:B------:R-:W-:Y:S01]  /*37b0*/  LOP3.LUT R9, R9, R0, RZ, 0x3c, !PT ;  /* 0x0000000009097212 */ /* 0x000fe200078e3cff */
[----:B------:R-:W-:Y:S01]  /*37c0*/  USEL UR18, UR4, URZ, UP0 ;  /* 0x000000ff04127287 */ /* 0x000fe20008000000 */
[----:B------:R1:W-:Y:S03]  /*37d0*/  UTCBAR [UR5], URZ ;  /* 0x000000ff050073e9 */ /* 0x0003e600080000ff */
[----:B------:R-:W-:Y:S01]  /*37e0*/  LOP3.LUT R11, R11, UR6, RZ, 0x3c, !PT ;  /* 0x000000060b0b7c12 */ /* 0x000fe2000f8e3cff */
[----:B------:R-:W-:Y:S07]  /*37f0*/  @P1 BRA `(.L_x_67) ;  /* 0xfffffff800c41947 */ /* 0x000fee000383ffff */
[----:B------:R-:W2:Y:S01]  /*3800*/  S2UR UR8, SR_CgaCtaId ;  /* 0x00000000000879c3 */ /* 0x000ea20000008800 */
[----:B------:R-:W-:Y:S01]  /*3810*/  ELECT P0, URZ, PT ;  /* 0x0000000000ff782f */ /* 0x000fe20003800000 */
[----:B------:R-:W-:Y:S01]  /*3820*/  IMAD.MOV.U32 R0, RZ, RZ, 0x1 ;  /* 0x00000001ff007424 */ /* 0x000fe200078e00ff */
[----:B------:R-:W-:Y:S01]  /*3830*/  UIADD3 UR13, UPT, UPT, UR13, 0xb0, URZ ;  /* 0x000000b00d0d7890 */ /* 0x000fe2000fffe0ff */
[----:B------:R-:W-:Y:S01]  /*3840*/  SHF.L.U32 R2, R11, 0x1f, RZ ;  /* 0x0000001f0b027819 */ /* 0x000fe200000006ff */
[----:B------:R-:W-:-:S03]  /*3850*/  UMOV UR4, 0x40 ;  /* 0x0000004000047882 */ /* 0x000fc60000000000 */
[----:B------:R-:W-:Y:S01]  /*3860*/  UVIRTCOUNT.DEALLOC.SMPOOL 0x80 ;  /* 0x000000800000784c */ /* 0x000fe20000000000 */
[----:B--2---:R-:W-:Y:S02]  /*3870*/  ULEA UR8, UR8, UR4, 0x18 ;  /* 0x0000000408087291 */ /* 0x004fe4000f8ec0ff */
[----:B------:R-:W-:-:S07]  /*3880*/  ULEA UR4, UR18, UR13, 0x3 ;  /* 0x0000000d12047291 */ /* 0x000fce000f8e18ff */
[----:B------:R2:W-:Y:S02]  /*3890*/  @P0 STS.U8 [UR8+0x1c], R0 ;  /* 0x00001c00ff000988 */ /* 0x0005e40008000008 */
[----:B------:R-:W4:Y:S02]  /*38a0*/  SYNCS.PHASECHK.TRANS64.TRYWAIT P0, [UR4], R2 ;  /* 0x00000002ff0075a7 */ /* 0x000f240008001104 */
[----:B--2-4-:R-:W-:Y:S05]  /*38b0*/  @!P0 BRA `(.L_x_68) ;  /* 0x0000003000ec8947 */ /* 0x014fea0003800000 */
.L_x_125:
[----:B------:R-:W-:-:S04]  /*38c0*/  UIADD3 UR4, UPT, UPT, UR18, 0x1, URZ ;  /* 0x0000000112047890 */ /* 0x000fc8000fffe0ff */
[----:B------:R-:W-:-:S04]  /*38d0*/  UISETP.NE.AND UP0, UPT, UR4, 0x4, UPT ;  /* 0x000000040400788c */ /* 0x000fc8000bf05270 */
[----:B------:R-:W-:Y:S02]  /*38e0*/  USEL UR6, URZ, 0x1, UP0 ;  /* 0x00000001ff067887 */ /* 0x000fe40008000000 */
[----:B------:R-:W-:-:S04]  /*38f0*/  USEL UR4, UR4, URZ, UP0 ;  /* 0x000000ff04047287 */ /* 0x000fc80008000000 */
[----:B-1----:R-:W-:Y:S01]  /*3900*/  ULEA UR5, UR4, UR13, 0x3 ;  /* 0x0000000d04057291 */ /* 0x002fe2000f8e18ff */
[----:B--2---:R-:W-:-:S04]  /*3910*/  LOP3.LUT R2, R11, UR6, RZ, 0x3c, !PT ;  /* 0x000000060b027c12 */ /* 0x004fc8000f8e3cff */
[----:B------:R-:W-:-:S04]  /*3920*/  SHF.L.U32 R3, R2, 0x1f, RZ ;  /* 0x0000001f02037819 */ /* 0x000fc800000006ff */
[----:B------:R-:W1:Y:S02]  /*3930*/  SYNCS.PHASECHK.TRANS64.TRYWAIT P0, [UR5], R3 ;  /* 0x00000003ff0075a7 */ /* 0x000e640008001105 */
[----:B-1----:R-:W-:Y:S05]  /*3940*/  @!P0 BRA `(.L_x_69) ;  /* 0x0000003000e08947 */ /* 0x002fea0003800000 */
.L_x_127:
        /* <DEDUP_REMOVED lines=9> */
.L_x_129:
[----:B------:R-:W-:-:S04]  /*39e0*/  UIADD3 UR4, UPT, UPT, UR4, 0x1, URZ ;  /* 0x0000000104047890 */ /* 0x000fc8000fffe0ff */
[----:B------:R-:W-:-:S04]  /*39f0*/  UISETP.NE.AND UP0, UPT, UR4, 0x4, UPT ;  /* 0x000000040400788c */ /* 0x000fc8000bf05270 */
[----:B------:R-:W-:Y:S02]  /*3a00*/  USEL UR5, URZ, 0x1, UP0 ;  /* 0x00000001ff057887 */ /* 0x000fe40008000000 */
[----:B------:R-:W-:-:S04]  /*3a10*/  USEL UR4, UR4, URZ, UP0 ;  /* 0x000000ff04047287 */ /* 0x000fc80008000000 */
[----:B------:R-:W-:Y:S01]  /*3a20*/  ULEA UR4, UR4, UR13, 0x3 ;  /* 0x0000000d04047291 */ /* 0x000fe2000f8e18ff */
[----:B------:R-:W-:-:S04]  /*3a30*/  LOP3.LUT R2, R2, UR5, RZ, 0x3c, !PT ;  /* 0x0000000502027c12 */ /* 0x000fc8000f8e3cff */
[----:B------:R-:W-:-:S04]  /*3a40*/  SHF.L.U32 R2, R2, 0x1f, RZ ;  /* 0x0000001f02027819 */ /* 0x000fc800000006ff */
[----:B------:R-:W2:Y:S02]  /*3a50*/  SYNCS.PHASECHK.TRANS64.TRYWAIT P0, [UR4], R2 ;  /* 0x00000002ff0075a7 */ /* 0x000ea40008001104 */
[----:B--2---:R-:W-:Y:S05]  /*3a60*/  @!P0 BRA `(.L_x_71) ;  /* 0x0000003000c88947 */ /* 0x004fea0003800000 */
.L_x_131:
[----:B------:R-:W-:Y:S01]  /*3a70*/  NOP ;  /* 0x0000000000007918 */ /* 0x000fe20000000000 */
[----:B-1----:R-:W1:Y:S01]  /*3a80*/  LDS R0, [UR8+0x14] ;  /* 0x00001408ff007984 */ /* 0x002e620008000800 */
[----:B------:R-:W-:Y:S01]  /*3a90*/  ULOP3.LUT UR4, UR24, 0xffff, URZ, 0xc0, !UPT ;  /* 0x0000ffff18047892 */ /* 0x000fe2000f8ec0ff */
[----:B------:R-:W-:Y:S01]  /*3aa0*/  UMOV UR5, 0xffff ;  /* 0x0000ffff00057882 */ /* 0x000fe20000000000 */
[----:B------:R-:W-:Y:S02]  /*3ab0*/  UMOV UR6, 0x1 ;  /* 0x0000000100067882 */ /* 0x000fe40000000000 */
[----:B------:R-:W-:-:S04]  /*3ac0*/  USHF.R.U32.HI UR4, URZ, 0x5, UR4 ;  /* 0x00000005ff047899 */ /* 0x000fc80008011604 */
[----:B------:R-:W-:Y:S02]  /*3ad0*/  USHF.L.U32 UR5, UR5, UR4, URZ ;  /* 0x0000000405057299 */ /* 0x000fe400080006ff */
[----:B------:R-:W-:-:S04]  /*3ae0*/  USHF.L.U32 UR4, UR6, UR4, URZ ;  /* 0x0000000406047299 */ /* 0x000fc800080006ff */
[----:B-1----:R-:W-:-:S04]  /*3af0*/  LOP3.LUT R0, R0, UR5, RZ, 0xc0, !PT ;  /* 0x0000000500007c12 */ /* 0x002fc8000f8ec0ff */
[----:B------:R-:W-:-:S13]  /*3b00*/  ISETP.NE.AND P0, PT, R0, UR5, PT ;  /* 0x0000000500007c0c */ /* 0x000fda000bf05270 */
[----:B------:R-:W-:Y:S05]  /*3b10*/  @P0 BRA `(.L_x_72) ;  /* 0x0000000000580947 */ /* 0x000fea0003800000 */
[----:B------:R-:W1:Y:S02]  /*3b20*/  LDS R0, [UR8+0x18] ;  /* 0x00001808ff007984 */ /* 0x000e640008000800 */
[----:B-1----:R-:W-:-:S04]  /*3b30*/  LOP3.LUT R0, R0, UR4, RZ, 0xc0, !PT ;  /* 0x0000000400007c12 */ /* 0x002fc8000f8ec0ff */
[----:B------:R-:W-:-:S13]  /*3b40*/  ISETP.NE.AND P0, PT, R0, UR4, PT ;  /* 0x0000000400007c0c */ /* 0x000fda000bf05270 */
[----:B------:R-:W-:Y:S05]  /*3b50*/  @P0 BRA `(.L_x_73) ;  /* 0x00000000003c0947 */ /* 0x000fea0003800000 */
[----:B------:R-:W1:Y:S01]  /*3b60*/  S2R R2, SR_LANEID ;  /* 0x0000000000027919 */ /* 0x000e620000000000 */
[----:B------:R-:W-:-:S06]  /*3b70*/  ULOP3.LUT UR5, URZ, UR5, URZ, 0x33, !UPT ;  /* 0x00000005ff057292 */ /* 0x000fcc000f8e33ff */
[----:B------:R-:W-:-:S04]  /*3b80*/  IMAD.U32 R0, RZ, RZ, UR5 ;  /* 0x00000005ff007e24 */ /* 0x000fc8000f8e00ff */
[----:B------:R2:W4:Y:S02]  /*3b90*/  REDUX UR7, R0 ;  /* 0x00000000000773c4 */ /* 0x0005240000000000 */
[----:B------:R1:W-:Y:S01]  /*3ba0*/  UTCATOMSWS.AND URZ, UR5 ;  /* 0x0000000500ff79e3 */ /* 0x0003e20008000000 */
[----:B--2---:R-:W-:Y:S01]  /*3bb0*/  LOP3.LUT R0, RZ, UR4, RZ, 0x33, !PT ;  /* 0x00000004ff007c12 */ /* 0x004fe2000f8e33ff */
[----:B------:R-:W-:Y:S02]  /*3bc0*/  VOTEU.ANY UR4, UPT, PT ;  /* 0x0000000000047886 */ /* 0x000fe400038e0100 */
[----:B------:R-:W-:Y:S02]  /*3bd0*/  UFLO.U32 UR4, UR4 ;  /* 0x00000004000472bd */ /* 0x000fe400080e0000 */
[----:B------:R-:W2:Y:S04]  /*3be0*/  REDUX UR6, R0 ;  /* 0x00000000000673c4 */ /* 0x000ea80000000000 */
[----:B-1----:R-:W-:-:S02]  /*3bf0*/  ISETP.EQ.U32.AND P0, PT, R2, UR4, PT ;  /* 0x0000000402007c0c */ /* 0x002fc4000bf02070 */
[----:B----4-:R-:W-:-:S11]  /*3c00*/  MOV R2, UR7 ;  /* 0x0000000700027c02 */ /* 0x010fd60008000f00 */
[----:B------:R1:W-:Y:S01]  /*3c10*/  @P0 ATOMS.AND RZ, [UR8+0x14], R2 ;  /* 0x00001402ffff098c */ /* 0x0003e2000a800008 */
[----:B--2---:R-:W-:-:S05]  /*3c20*/  IMAD.U32 R0, RZ, RZ, UR6 ;  /* 0x00000006ff007e24 */ /* 0x004fca000f8e00ff */
[----:B------:R1:W-:Y:S01]  /*3c30*/  @P0 ATOMS.AND RZ, [UR8+0x18], R0 ;  /* 0x00001800ffff098c */ /* 0x0003e2000a800008 */
[----:B------:R-:W-:Y:S05]  /*3c40*/  BRA `(.L_x_74) ;  /* 0x0000000000147947 */ /* 0x000fea0003800000 */
.L_x_73:
[----:B------:R-:W-:Y:S02]  /*3c50*/  MOV R2, 0x3c70 ;  /* 0x00003c7000027802 */ /* 0x000fe40000000f00 */
[----:B---3-5:R-:W-:Y:S05]  /*3c60*/  CALL.REL.NOINC `($__internal_0_$__cuda_sm10x_tcgen05_guardrail_trap_col_being_dealloced_not_returned_by_alloc) ;  /* 0x0000003000e47944 */ /* 0x028fea0003c00000 */
[----:B------:R-:W-:Y:S05]  /*3c70*/  BRA `(.L_x_74) ;  /* 0x0000000000087947 */ /* 0x000fea0003800000 */
.L_x_72:
[----:B------:R-:W-:Y:S02]  /*3c80*/  MOV R2, 0x3ca0 ;  /* 0x00003ca000027802 */ /* 0x000fe40000000f00 */
[----:B---3-5:R-:W-:Y:S05]  /*3c90*/  CALL.REL.NOINC `($__internal_2_$__cuda_sm10x_tcgen05_guardrail_trap_unallocated_columns_being_dealloced) ;  /* 0x0000003000f07944 */ /* 0x028fea0003c00000 */
.L_x_74:
[----:B------:R-:W-:Y:S01]  /*3ca0*/  NOP ;  /* 0x0000000000007918 */ /* 0x000fe20000000000 */
[----:B------:R-:W-:Y:S05]  /*3cb0*/  EXIT ;  /* 0x000000000000794d */ /* 0x000fea0003800000 */
.L_x_56:
[----:B------:R-:W-:-:S09]  /*3cc0*/  UISETP.NE.OR UP0, UPT, UR22, 0x3, !UP3 ;  /* 0x000000031600788c */ /* 0x000fd2000df05670 */
[----:B------:R-:W-:Y:S05]  /*3cd0*/  BRA.U UP0, `(.L_x_75) ;  /* 0x0000000d00087547 */ /* 0x000fea000b800000 */
[----:B------:R-:W1:Y:S01]  /*3ce0*/  LDCU UR26, c[0x0][0x370] ;  /* 0x00006e00ff1a77ac */ /* 0x000e620008000800 */
[----:B------:R-:W2:Y:S01]  /*3cf0*/  LDC.64 R16, c[0x0][0x348] ;  /* 0x0000d200ff107b82 */ /* 0x000ea20000000a00 */
[----:B------:R-:W-:Y:S02]  /*3d00*/  HFMA2 R13, -RZ, RZ, 0, 0 ;  /* 0x00000000ff0d7431 */ /* 0x000fe400000001ff */
[----:B------:R-:W-:Y:S01]  /*3d10*/  IMAD.MOV.U32 R15, RZ, RZ, 0x1 ;  /* 0x00000001ff0f7424 */ /* 0x000fe200078e00ff */
[----:B------:R-:W1:Y:S01]  /*3d20*/  LDCU.128 UR28, c[0x0][0xb10] ;  /* 0x00016200ff1c77ac */ /* 0x000e620008000c00 */
[----:B------:R-:W-:Y:S01]  /*3d30*/  IMAD.MOV.U32 R14, RZ, RZ, RZ ;  /* 0x000000ffff0e7224 */ /* 0x000fe200078e00ff */
[----:B------:R-:W-:Y:S01]  /*3d40*/  MOV R7, 0x1000 ;  /* 0x0000100000077802 */ /* 0x000fe20000000f00 */
[----:B------:R-:W3:Y:S01]  /*3d50*/  LDCU UR25, c[0x0][0x374] ;  /* 0x00006e80ff1977ac */ /* 0x000ee20008000800 */
[----:B------:R-:W4:Y:S01]  /*3d60*/  LDC.64 R2, c[0x0][0x888] ;  /* 0x00022200ff027b82 */ /* 0x000f220000000a00 */
[----:B------:R-:W3:Y:S01]  /*3d70*/  LDCU UR16, c[0x0][0xb0c] ;  /* 0x00016180ff1077ac */ /* 0x000ee20008000800 */
[----:B------:R-:W2:Y:S06]  /*3d80*/  LDCU UR35, c[0x0][0xb20] ;  /* 0x00016400ff2377ac */ /* 0x000eac0008000800 */
[----:B------:R-:W4:Y:S01]  /*3d90*/  LDC.64 R4, c[0x0][0x890] ;  /* 0x00022400ff047b82 */ /* 0x000f220000000a00 */
[----:B------:R-:W2:Y:S01]  /*3da0*/  LDCU UR4, c[0x0][0xb30] ;  /* 0x00016600ff0477ac */ /* 0x000ea20008000800 */
[----:B------:R-:W-:Y:S01]  /*3db0*/  UMOV UR17, 0x400 ;  /* 0x0000040000117882 */ /* 0x000fe20000000000 */
[----:B-1----:R-:W-:-:S02]  /*3dc0*/  UIMAD.WIDE.U32 UR32, UR26, UR28, URZ ;  /* 0x0000001c1a2072a5 */ /* 0x002fc4000f8e00ff */
[----:B---3--:R-:W-:Y:S02]  /*3dd0*/  UIMAD.WIDE.U32 UR6, UR25, UR31, URZ ;  /* 0x0000001f190672a5 */ /* 0x008fe4000f8e00ff */
[----:B------:R-:W-:Y:S02]  /*3de0*/  ULEA UR17, UR48, UR17, 0x18 ;  /* 0x0000001130117291 */ /* 0x000fe4000f8ec0ff */
[----:B------:R-:W-:Y:S02]  /*3df0*/  UPLOP3.LUT UP3, UPT, UPT, UPT, UPT, 0x40, 0x4 ;  /* 0x000000000004789c */ /* 0x000fe40003f6e870 */
[----:B------:R-:W-:Y:S01]  /*3e00*/  UIADD3 UR5, UPT, UPT, UR17, 0x50, URZ ;  /* 0x0000005011057890 */ /* 0x000fe2000fffe0ff */
[----:B------:R-:W-:Y:S01]  /*3e10*/  UMOV UR32, UR33 ;  /* 0x0000002100207c82 */ /* 0x000fe20008000000 */
[----:B------:R-:W-:Y:S01]  /*3e20*/  UMOV UR27, UR7 ;  /* 0x00000007001b7c82 */ /* 0x000fe20008000000 */
[----:B------:R-:W-:Y:S02]  /*3e30*/  UISETP.GE.AND UP0, UPT, UR40, 0x1, UPT ;  /* 0x000000012800788c */ /* 0x000fe4000bf06270 */
[----:B------:R-:W-:Y:S01]  /*3e40*/  UISETP.NE.AND UP4, UPT, UR40, 0x1, UPT ;  /* 0x000000012800788c */ /* 0x000fe2000bf85270 */
[----:B------:R-:W1:Y:S01]  /*3e50*/  LDCU.64 UR14, c[0x0][0xb28] ;  /* 0x00016500ff0e77ac */ /* 0x000e620008000a00 */
[----:B------:R-:W-:-:S02]  /*3e60*/  UISETP.NE.AND UP6, UPT, UR16, 0x1, UPT ;  /* 0x000000011000788c */ /* 0x000fc4000bfc5270 */
[----:B------:R-:W-:Y:S02]  /*3e70*/  UISETP.NE.AND UP5, UPT, UR30, 0x1, UPT ;  /* 0x000000011e00788c */ /* 0x000fe4000bfa5270 */
[----:B------:R-:W-:Y:S02]  /*3e80*/  UPRMT UR48, UR48, 0x654, UR5 ;  /* 0x0000065430307896 */ /* 0x000fe40008000005 */
[----:B------:R-:W-:Y:S02]  /*3e90*/  USHF.R.U32.HI UR32, URZ, UR29, UR32 ;  /* 0x0000001dff207299 */ /* 0x000fe40008011620 */
[----:B--2---:R-:W-:Y:S02]  /*3ea0*/  USHF.R.U32.HI UR27, URZ, UR35, UR27 ;  /* 0x00000023ff1b7299 */ /* 0x004fe4000801161b */
[----:B------:R-:W-:-:S11]  /*3eb0*/  UISETP.NE.AND UP2, UPT, UR4, 0x1, UPT ;  /* 0x000000010400788c */ /* 0x000fd6000bf45270 */
.L_x_83:
[C---:B------:R-:W-:Y:S02]  /*3ec0*/  LEA R12, R14.reuse, UR17, 0x3 ;  /* 0x000000110e0c7c11 */ /* 0x040fe4000f8e18ff */
[----:B------:R-:W-:Y:S02]  /*3ed0*/  SHF.L.U32 R0, R13, 0x1f, RZ ;  /* 0x0000001f0d007819 */ /* 0x000fe400000006ff */
[----:B------:R-:W-:Y:S02]  /*3ee0*/  LEA R8, R14, UR17, 0x4 ;  /* 0x000000110e087c11 */ /* 0x000fe4000f8e20ff */
[----:B--2---:R-:W2:Y:S02]  /*3ef0*/  SYNCS.PHASECHK.TRANS64.TRYWAIT P0, [R12+URZ+0x70], R0 ;  /* 0x000070000c0075a7 */ /* 0x004ea400080011ff */
[----:B--2---:R-:W-:Y:S05]  /*3f00*/  @!P0 BRA `(.L_x_76) ;  /* 0x0000002c00b88947 */ /* 0x004fea0003800000 */
.L_x_132:
[----:B------:R-:W3:Y:S01]  /*3f10*/  LDS.128 R8, [R8+0x100] ;  /* 0x0001000008087984 */ /* 0x000ee20000000c00 */
[----:B------:R-:W-:Y:S01]  /*3f20*/  UISETP.GE.AND UP0, UPT, UR40, 0x1, UPT ;  /* 0x000000012800788c */ /* 0x000fe2000bf06270 */
[----:B------:R-:W-:Y:S01]  /*3f30*/  @!PT LDS RZ, [RZ] ;  /* 0x00000000fffff984 */ /* 0x000fe20000000800 */
[----:B------:R-:W-:Y:S01]  /*3f40*/  @!PT LDS RZ, [RZ] ;  /* 0x00000000fffff984 */ /* 0x000fe20000000800 */
[----:B------:R-:W-:Y:S01]  /*3f50*/  @!PT LDS RZ, [RZ] ;  /* 0x00000000fffff984 */ /* 0x000fe20000000800 */
[----:B------:R-:W-:Y:S01]  /*3f60*/  @!PT LDS RZ, [RZ] ;  /* 0x00000000fffff984 */ /* 0x000fe20000000800 */
[----:B------:R1:W-:Y:S06]  /*3f70*/  MEMBAR.ALL.CTA ;  /* 0x0000000000007992 */ /* 0x0003ec0000008000 */
[----:B-1----:R-:W1:Y:S01]  /*3f80*/  FENCE.VIEW.ASYNC.S ;  /* 0x00000000000073c6 */ /* 0x002e620000000000 */
[----:B---3--:R-:W-:Y:S11]  /*3f90*/  LOP3.LUT P0, RZ, R10, 0x1, RZ, 0xc0, !PT ;  /* 0x000000010aff7812 */ /* 0x008ff6000780c0ff */
[----:B------:R-:W-:Y:S02]  /*3fa0*/  @!UPT UIADD3 URZ, UPT, UPT, URZ, URZ, URZ ;  /* 0x000000fffffff290 */ /* 0x000fe4000fffe0ff */
[----:B-1----:R-:W-:Y:S01]  /*3fb0*/  VOTEU.ANY UP1, P0 ;  /* 0x0000000000ff7886 */ /* 0x002fe20000020100 */
[----:B------:R-:W-:Y:S11]  /*3fc0*/  PLOP3.LUT P0, PT, PT, PT, UP1, 0x80, 0x8 ;  /* 0x000000000008781c */ /* 0x000ff60003f0f018 */
[----:B------:R-:W-:Y:S02]  /*3fd0*/  @!UPT UIADD3 URZ, UPT, UPT, URZ, URZ, URZ ;  /* 0x000000fffffff290 */ /* 0x000fe4000fffe0ff */
[----:B--2---:R-:W-:Y:S02]  /*3fe0*/  @P0 SHF.R.U32.HI R0, RZ, 0x10, R9 ;  /* 0x00000010ff000819 */ /* 0x004fe40000011609 */
[----:B------:R-:W-:Y:S02]  /*3ff0*/  @P0 MOV R6, R8 ;  /* 0x0000000800060202 */ /* 0x000fe40000000f00 */
[----:B------:R-:W-:Y:S01]  /*4000*/  @P0 R2UR UR4, R0 ;  /* 0x00000000000402ca */ /* 0x000fe200000e0000 */
[----:B------:R-:W-:Y:S01]  /*4010*/  VIADD R0, R12, 0x80 ;  /* 0x000000800c007836 */ /* 0x000fe20000000000 */
[----:B------:R-:W-:Y:S02]  /*4020*/  @P0 LOP3.LUT R8, R9, 0xffff, RZ, 0xc0, !PT ;  /* 0x0000ffff09080812 */ /* 0x000fe400078ec0ff */
[----:B------:R-:W-:Y:S02]  /*4030*/  @P0 R2UR UR6, R6 ;  /* 0x00000000060602ca */ /* 0x000fe400000e0000 */
[----:B------:R-:W-:Y:S02]  /*4040*/  PRMT R0, RZ, 0x654, R0 ;  /* 0x00000654ff007816 */ /* 0x000fe40000000000 */
[----:B------:R-:W-:Y:S02]  /*4050*/  @P0 R2UR UR5, R8 ;  /* 0x00000000080502ca */ /* 0x000fe400000e0000 */
[----:B------:R1:W-:Y:S03]  /*4060*/  SYNCS.ARRIVE.TRANS64.RED.A1T0 RZ, [R0+URZ], RZ ;  /* 0x000000ff00ff79a7 */ /* 0x0003e600081004ff */
[----:B------:R-:W-:Y:S04]  /*4070*/  @UP1 UMOV UR24, UR4 ;  /* 0x0000000400181c82 */ /* 0x000fe80008000000 */
[----:B------:R-:W-:Y:S04]  /*4080*/  @UP1 UMOV UR13, UR6 ;  /* 0x00000006000d1c82 */ /* 0x000fe80008000000 */
[----:B------:R-:W-:Y:S01]  /*4090*/  @UP1 UMOV UR7, UR5 ;  /* 0x0000000500071c82 */ /* 0x000fe20008000000 */
[----:B------:R-:W-:Y:S05]  /*40a0*/  BRA.U !UP0, `(.L_x_77) ;  /* 0x0000000108a47547 */ /* 0x000fea000b800000 */
[----:B------:R-:W-:Y:S02]  /*40b0*/  UIMAD.WIDE.U32 UR10, UR7, UR31, URZ ;  /* 0x0000001f070a72a5 */ /* 0x000fe4000f8e00ff */
[----:B------:R-:W-:Y:S02]  /*40c0*/  UIMAD.WIDE.U32 UR18, UR13, UR28, URZ ;  /* 0x0000001c0d1272a5 */ /* 0x000fe4000f8e00ff */
[----:B------:R-:W-:Y:S02]  /*40d0*/  USEL UR4, UR25, UR27, !UP5 ;  /* 0x0000001b19047287 */ /* 0x000fe4000e800000 */
[----:B------:R-:W-:Y:S02]  /*40e0*/  USEL UR8, UR26, UR32, !UP6 ;  /* 0x000000201a087287 */ /* 0x000fe4000f000000 */
[----:B------:R-:W-:Y:S02]  /*40f0*/  UIMAD.WIDE.U32 UR20, UR4, UR14, URZ ;  /* 0x0000000e041472a5 */ /* 0x000fe4000f8e00ff */
[----:B------:R-:W-:Y:S01]  /*4100*/  UIMAD.WIDE.U32 UR22, UR8, UR14, URZ ;  /* 0x0000000e081672a5 */ /* 0x000fe2000f8e00ff */
[----:B------:R-:W-:Y:S02]  /*4110*/  UMOV UR5, UR11 ;  /* 0x0000000b00057c82 */ /* 0x000fe40008000000 */
[----:B------:R-:W-:Y:S03]  /*4120*/  USHF.R.U32.HI UR6, URZ, UR35, UR5 ;  /* 0x00000023ff067299 */ /* 0x000fe60008011605 */
[----:B------:R-:W-:Y:S01]  /*4130*/  UMOV UR5, UR19 ;  /* 0x0000001300057c82 */ /* 0x000fe20008000000 */
[----:B------:R-:W-:Y:S02]  /*4140*/  USEL UR6, UR7, UR6, !UP5 ;  /* 0x0000000607067287 */ /* 0x000fe4000e800000 */
[----:B------:R-:W-:Y:S02]  /*4150*/  USHF.R.U32.HI UR9, URZ, UR29, UR5 ;  /* 0x0000001dff097299 */ /* 0x000fe40008011605 */
[----:B------:R-:W-:Y:S01]  /*4160*/  UIMAD.WIDE.U32 UR10, UR6, UR14, URZ ;  /* 0x0000000e060a72a5 */ /* 0x000fe2000f8e00ff */
[----:B------:R-:W-:Y:S02]  /*4170*/  UMOV UR5, UR21 ;  /* 0x0000001500057c82 */ /* 0x000fe40008000000 */
[----:B------:R-:W-:Y:S03]  /*4180*/  @UP4 USHF.R.U32.HI UR4, URZ, UR15, UR5 ;  /* 0x0000000fff044299 */ /* 0x000fe60008011605 */
[----:B------:R-:W-:Y:S01]  /*4190*/  UMOV UR5, UR23 ;  /* 0x0000001700057c82 */ /* 0x000fe20008000000 */
[----:B------:R-:W-:Y:S02]  /*41a0*/  UIMAD UR4, UR40, UR4, URZ ;  /* 0x00000004280472a4 */ /* 0x000fe4000f8e02ff */
[----:B------:R-:W-:Y:S02]  /*41b0*/  @UP4 USHF.R.U32.HI UR8, URZ, UR15, UR5 ;  /* 0x0000000fff084299 */ /* 0x000fe40008011605 */
[----:B------:R-:W-:Y:S02]  /*41c0*/  USEL UR5, UR13, UR9, !UP6 ;  /* 0x000000090d057287 */ /* 0x000fe4000f000000 */
[----:B------:R-:W-:Y:S02]  /*41d0*/  UIMAD UR9, UR40, UR8, URZ ;  /* 0x00000008280972a4 */ /* 0x000fe4000f8e02ff */
[----:B------:R-:W-:Y:S03]  /*41e0*/  UISETP.GE.AND UP0, UPT, UR6, UR4, UPT ;  /* 0x000000040600728c */ /* 0x000fe6000bf06270 */
[----:B------:R-:W-:Y:S01]  /*41f0*/  UMOV UR4, UR11 ;  /* 0x0000000b00047c82 */ /* 0x000fe20008000000 */
[----:B------:R-:W-:Y:S02]  /*4200*/  UISETP.GE.OR UP0, UPT, UR5, UR9, UP0 ;  /* 0x000000090500728c */ /* 0x000fe40008706670 */
[----:B------:R-:W-:Y:S02]  /*4210*/  USHF.R.U32.HI UR4, URZ, UR15, UR4 ;  /* 0x0000000fff047299 */ /* 0x000fe40008011604 */
[----:B------:R-:W-:Y:S02]  /*4220*/  UIMAD.WIDE.U32 UR10, UR5, UR14, URZ ;  /* 0x0000000e050a72a5 */ /* 0x000fe4000f8e00ff */
[----:B------:R-:W-:Y:S04]  /*4230*/  USEL UR12, UR6, UR4, !UP4 ;  /* 0x00000004060c7287 */ /* 0x000fe8000e000000 */
[----:B------:R-:W-:Y:S01]  /*4240*/  UIADD3 UR9, UPT, UPT, -UR12, URZ, URZ ;  /* 0x000000ff0c097290 */ /* 0x000fe2000fffe1ff */
[----:B------:R-:W-:Y:S02]  /*4250*/  @!UP0 UMOV UR4, UR11 ;  /* 0x0000000b00048c82 */ /* 0x000fe40008000000 */
[----:B------:R-:W-:Y:S02]  /*4260*/  @!UP0 USHF.R.U32.HI UR4, URZ, UR15, UR4 ;  /* 0x0000000fff048299 */ /* 0x000fe40008011604 */
[----:B------:R-:W-:Y:S02]  /*4270*/  UIMAD UR9, UR40, UR9, UR6 ;  /* 0x00000009280972a4 */ /* 0x000fe4000f8e0206 */
[----:B------:R-:W-:Y:S04]  /*4280*/  @!UP0 USEL UR4, UR5, UR4, !UP4 ;  /* 0x0000000405048287 */ /* 0x000fe8000e000000 */
[----:B------:R-:W-:Y:S02]  /*4290*/  @!UP0 UIMAD UR9, UR8, UR9, UR4 ;  /* 0x00000009080982a4 */ /* 0x000fe4000f8e0204 */
[----:B------:R-:W-:Y:S02]  /*42a0*/  @!UP0 UIADD3 UR10, UPT, UPT, UR12, -UR4, URZ ;  /* 0x800000040c0a8290 */ /* 0x000fe4000fffe0ff */
[----:B------:R-:W-:Y:S02]  /*42b0*/  UIADD3 UR4, UPT, UPT, -UR5, URZ, URZ ;  /* 0x000000ff05047290 */ /* 0x000fe4000fffe1ff */
[----:B------:R-:W-:Y:S02]  /*42c0*/  UIADD3 UR8, UPT, UPT, -UR6, URZ, URZ ;  /* 0x000000ff06087290 */ /* 0x000fe4000fffe1ff */
[----:B------:R-:W-:Y:S02]  /*42d0*/  @!UP0 UIMAD UR6, UR10, UR40, UR5 ;  /* 0x000000280a0682a4 */ /* 0x000fe4000f8e0205 */
[----:B------:R-:W-:Y:S02]  /*42e0*/  UIMAD UR13, UR16, UR4, UR13 ;  /* 0x00000004100d72a4 */ /* 0x000fe4000f8e020d */
[----:B------:R-:W-:Y:S01]  /*42f0*/  UIMAD UR7, UR30, UR8, UR7 ;  /* 0x000000081e0772a4 */ /* 0x000fe2000f8e0207 */
[----:B------:R-:W-:Y:S02]  /*4300*/  @!UP0 UMOV UR5, UR9 ;  /* 0x0000000900058c82 */ /* 0x000fe40008000000 */
[----:B------:R-:W-:Y:S02]  /*4310*/  UIMAD UR13, UR5, UR16, UR13 ;  /* 0x00000010050d72a4 */ /* 0x000fe4000f8e020d */
[----:B------:R-:W-:Y:S11]  /*4320*/  UIMAD UR7, UR6, UR30, UR7 ;  /* 0x0000001e060772a4 */ /* 0x000ff6000f8e0207 */
[----:B------:R-:W-:Y:S01]  /*4330*/  @!UPT UIADD3 URZ, UPT, UPT, URZ, URZ, URZ ;  /* 0x000000fffffff290 */ /* 0x000fe2000fffe0ff */
.L_x_77:
[----:B------:R-:W2:Y:S01]  /*4340*/  @!UP2 LDCU.128 UR20, c[0x0][0xb10] ;  /* 0x00016200ff14a7ac */ /* 0x000ea20008000c00 */
[C---:B----4-:R-:W-:Y:S02]  /*4350*/  ISETP.NE.U32.AND P1, PT, R4.reuse, RZ, PT ;  /* 0x000000ff0400720c */ /* 0x050fe40003f25070 */
[----:B------:R-:W-:Y:S02]  /*4360*/  ISETP.NE.U32.AND P0, PT, R4, RZ, PT ;  /* 0x000000ff0400720c */ /* 0x000fe40003f05070 */
[C---:B------:R-:W-:Y:S02]  /*4370*/  ISETP.NE.AND.EX P1, PT, R5.reuse, RZ, PT, P1 ;  /* 0x000000ff0500720c */ /* 0x040fe40003f25310 */
[----:B------:R-:W-:Y:S01]  /*4380*/  ISETP.NE.AND.EX P0, PT, R5, RZ, PT, P0 ;  /* 0x000000ff0500720c */ /* 0x000fe20003f05300 */
[----:B------:R-:W3:Y:S01]  /*4390*/  @!UP2 LDCU UR5, c[0x0][0xb0c] ;  /* 0x00016180ff05a7ac */ /* 0x000ee20008000800 */
[----:B------:R-:W-:Y:S01]  /*43a0*/  SHF.L.U32 R6, R15, 0x1f, RZ ;  /* 0x0000001f0f067819 */ /* 0x000fe200000006ff */
[----:B--2---:R-:W-:Y:S07]  /*43b0*/  UIMAD.WIDE.U32 UR8, UR13, UR20, URZ ;  /* 0x000000140d0872a5 */ /* 0x004fee000f8e00ff */
[----:B------:R-:W-:Y:S01]  /*43c0*/  @!UP2 UMOV UR4, UR9 ;  /* 0x000000090004ac82 */ /* 0x000fe20008000000 */
[----:B---3--:R-:W-:Y:S02]  /*43d0*/  @!UP2 UISETP.NE.AND UP0, UPT, UR5, 0x1, UPT ;  /* 0x000000010500a88c */ /* 0x008fe4000bf05270 */
[----:B------:R-:W-:Y:S02]  /*43e0*/  @!UP2 USHF.R.U32.HI UR4, URZ, UR21, UR4 ;  /* 0x00000015ff04a299 */ /* 0x000fe40008011604 */
[----:B------:R-:W-:Y:S02]  /*43f0*/  UIMAD.WIDE.U32 UR8, UR7, UR23, URZ ;  /* 0x00000017070872a5 */ /* 0x000fe4000f8e00ff */
[----:B------:R-:W-:Y:S02]  /*4400*/  @!UP2 USEL UR10, UR13, UR4, !UP0 ;  /* 0x000000040d0aa287 */ /* 0x000fe4000c000000 */
[----:B------:R-:W-:Y:S03]  /*4410*/  @!UP2 UISETP.NE.AND UP0, UPT, UR22, 0x1, UPT ;  /* 0x000000011600a88c */ /* 0x000fe6000bf05270 */
[----:B------:R-:W-:Y:S02]  /*4420*/  @!UP2 UMOV UR6, UR9 ;  /* 0x000000090006ac82 */ /* 0x000fe40008000000 */
[----:B------:R-:W2:Y:S02]  /*4430*/  @!UP2 LDCU UR4, c[0x0][0xb20] ;  /* 0x00016400ff04a7ac */ /* 0x000ea40008000800 */
[----:B--2---:R-:W-:Y:S04]  /*4440*/  @!UP2 USHF.R.U32.HI UR6, URZ, UR4, UR6 ;  /* 0x00000004ff06a299 */ /* 0x004fe80008011606 */
[----:B------:R-:W-:Y:S04]  /*4450*/  @!UP2 USEL UR6, UR7, UR6, !UP0 ;  /* 0x000000060706a287 */ /* 0x000fe8000c000000 */
[----:B------:R-:W-:Y:S02]  /*4460*/  @!UP2 UIADD3 UR4, UPT, UPT, -UR10, UR6, URZ ;  /* 0x000000060a04a290 */ /* 0x000fe4000fffe1ff */
[----:B------:R-:W-:Y:S02]  /*4470*/  @!UP2 UIADD3 UR6, UPT, UPT, UR10, -UR6, URZ ;  /* 0x800000060a06a290 */ /* 0x000fe4000fffe0ff */
[----:B------:R-:W-:Y:S02]  /*4480*/  @!UP2 UIMAD UR13, UR4, UR5, UR13 ;  /* 0x00000005040da2a4 */ /* 0x000fe4000f8e020d */
[----:B------:R-:W-:Y:S01]  /*4490*/  @!UP2 UIMAD UR7, UR6, UR22, UR7 ;  /* 0x000000160607a2a4 */ /* 0x000fe2000f8e0207 */
[----:B------:R-:W-:Y:S11]  /*44a0*/  BRA.U UP3, `(.L_x_78) ;  /* 0x0000000103107547 */ /* 0x000ff6000b800000 */
[----:B------:R-:W-:Y:S04]  /*44b0*/  MOV R8, UR34 ;  /* 0x0000002200087c02 */ /* 0x000fe80008000f00 */
[----:B------:R-:W-:Y:S04]  /*44c0*/  SHF.L.U32 R8, R8, 0x1f, RZ ;  /* 0x0000001f08087819 */ /* 0x000fe800000006ff */
[----:B------:R-:W2:Y:S02]  /*44d0*/  SYNCS.PHASECHK.TRANS64.TRYWAIT P2, [UR17+0x68], R8 ;  /* 0x00006808ff0075a7 */ /* 0x000ea40008041111 */
[----:B--2---:R-:W-:Y:S05]  /*44e0*/  @!P2 BRA `(.L_x_79) ;  /* 0x000000280054a947 */ /* 0x004fea0003800000 */
.L_x_78:
[----:B------:R-:W-:Y:S05]  /*44f0*/  @!P1 BRA `(.L_x_80) ;  /* 0x0000000000309947 */ /* 0x000fea0003800000 */
[----:B------:R-:W-:Y:S01]  /*4500*/  ISETP.NE.U32.AND P1, PT, R2, RZ, PT ;  /* 0x000000ff0200720c */ /* 0x000fe20003f25070 */
[----:B------:R-:W2:Y:S01]  /*4510*/  LDCU.64 UR4, c[0x0][0x358] ;  /* 0x00006b00ff0477ac */ /* 0x000ea20008000a00 */
[----:B------:R-:W-:Y:S02]  /*4520*/  IMAD.MOV.U32 R79, RZ, RZ, 0x1 ;  /* 0x00000001ff4f7424 */ /* 0x000fe400078e00ff */
[----:B------:R-:W-:Y:S11]  /*4530*/  ISETP.NE.AND.EX P1, PT, R3, RZ, PT, P1 ;  /* 0x000000ff0300720c */ /* 0x000ff60003f25310 */
[----:B------:R-:W-:Y:S02]  /*4540*/  @!UPT UIADD3 URZ, UPT, UPT, URZ, URZ, URZ ;  /* 0x000000fffffff290 */ /* 0x000fe4000fffe0ff */
[----:B-1----:R-:W1:Y:S01]  /*4550*/  @P1 LDC.64 R8, c[0x0][0x888] ;  /* 0x00022200ff081b82 */ /* 0x002e620000000a00 */
[----:B------:R-:W-:Y:S04]  /*4560*/  @P1 IMAD R0, R4, UR36, RZ ;  /* 0x0000002404001c24 */ /* 0x000fe8000f8e02ff */
[----:B-1----:R-:W-:Y:S04]  /*4570*/  @P1 IMAD.WIDE R8, R0, 0x4, R8 ;  /* 0x0000000400081825 */ /* 0x002fe800078e0208 */
[----:B------:R-:W-:Y:S01]  /*4580*/  HFMA2 R0, -RZ, RZ, 0, 5.9604644775390625e-08 ;  /* 0x00000001ff007431 */ /* 0x000fe200000001ff */
[----:B--2--5:R2:W5:Y:S04]  /*4590*/  @P1 LDG.E R39, desc[UR4][R8.64] ;  /* 0x0000000408271981 */ /* 0x024568000c1e1900 */
[----:B------:R-:W-:Y:S01]  /*45a0*/  @!P1 PRMT R79, R0, 0x7610, R79 ;  /* 0x00007610004f9816 */ /* 0x000fe2000000004f */
[----:B--2---:R-:W3:Y:S06]  /*45b0*/  @!P1 LDC R39, c[0x0][0x880] ;  /* 0x00022000ff279b82 */ /* 0x004eec0000000800 */
.L_x_80:
[----:B---3-5:R-:W-:Y:S01]  /*45c0*/  @!P0 FSETP.EQ.AND P1, PT, R39, RZ, PT ;  /* 0x000000ff2700820b */ /* 0x028fe20003f22000 */
[----:B------:R-:W-:Y:S01]  /*45d0*/  @!UPT UIADD3 URZ, UPT, UPT, URZ, URZ, URZ ;  /* 0x000000fffffff290 */ /* 0x000fe2000fffe0ff */
[----:B------:R-:W-:Y:S11]  /*45e0*/  @!P0 BRA `(.L_x_81) ;  /* 0x0000000000188947 */ /* 0x000ff60003800000 */
[----:B------:R-:W-:Y:S02]  /*45f0*/  LOP3.LUT P0, RZ, R79, 0xff, RZ, 0xc0, !PT ;  /* 0x000000ff4fff7812 */ /* 0x000fe4000780c0ff */
[----:B------:R-:W-:Y:S04]  /*4600*/  ISETP.NE.U32.AND P1, PT, R2, RZ, PT ;  /* 0x000000ff0200720c */ /* 0x000fe80003f25070 */
[----:B------:R-:W-:Y:S04]  /*4610*/  ISETP.NE.AND.EX P1, PT, R3, RZ, PT, P1 ;  /* 0x000000ff0300720c */ /* 0x000fe80003f25310 */
[----:B------:R-:W-:Y:S03]  /*4620*/  PLOP3.LUT P1, PT, P1, PT, PT, 0x8, 0x80 ;  /* 0x000000000080781c */ /* 0x000fe60000f2e170 */
[----:B------:R-:W-:Y:S11]  /*4630*/  @P0 FSETP.EQ.AND P1, PT, R39, RZ, PT ;  /* 0x000000ff2700020b */ /* 0x000ff60003f22000 */
[----:B------:R-:W-:Y:S02]  /*4640*/  @!UPT UIADD3 URZ, UPT, UPT, URZ, URZ, URZ ;  /* 0x000000fffffff290 */ /* 0x000fe4000fffe0ff */
.L_x_81:
[----:B------:R-:W2:Y:S01]  /*4650*/  SYNCS.PHASECHK.TRANS64.TRYWAIT P0, [UR17+0x58], R6 ;  /* 0x00005806ff0075a7 */ /* 0x000ea20008001111 */
[----:B------:R-:W-:Y:S02]  /*4660*/  ELECT P2, URZ, PT ;  /* 0x0000000000ff782f */ /* 0x000fe40003840000 */
[----:B------:R-:W-:Y:S01]  /*4670*/  IADD3 R14, PT, PT, R14, 0x1, RZ ;  /* 0x000000010e0e7810 */ /* 0x000fe20007ffe0ff */
[----:B--2---:R-:W-:Y:S10]  /*4680*/  @!P0 BRA `(.L_x_82) ;  /* 0x0000002800048947 */ /* 0x004ff40003800000 */
.L_x_135:
[----:B------:R-:W-:Y:S01]  /*4690*/  PLOP3.LUT P1, PT, P1, P2, PT, 0xf2, 0x2f ;  /* 0x00000000002f781c */ /* 0x000fe20000f25e72 */
[----:B------:R-:W-:Y:S01]  /*46a0*/  UMOV UR18, 0x0 ;  /* 0x0000000000127882 */ /* 0x000fe20000000000 */
[----:B------:R-:W-:Y:S01]  /*46b0*/  UMOV UR19, 0x10000000 ;  /* 0x1000000000137882 */ /* 0x000fe20000000000 */
[----:B------:R-:W-:Y:S01]  /*46c0*/  UMOV UR12, UR36 ;  /* 0x00000024000c7c82 */ /* 0x000fe20008000000 */
[----:B------:R-:W-:Y:S01]  /*46d0*/  LOP3.LUT R15, R15, 0x1, RZ, 0x3c, !PT ;  /* 0x000000010f0f7812 */ /* 0x000fe200078e3cff */
[----:B------:R-:W-:Y:S01]  /*46e0*/  UPLOP3.LUT UP3, UPT, UPT, UPT, UPT, 0x80, 0x8 ;  /* 0x000000000008789c */ /* 0x000fe20003f6f070 */
[----:B------:R-:W-:Y:S07]  /*46f0*/  UMOV UR36, UR24 ;  /* 0x0000001800247c82 */ /* 0x000fee0008000000 */
[----:B-1----:R-:W-:Y:S01]  /*4700*/  @!P1 IADD3 R6, P0, PT, R16, 0x580, RZ ;  /* 0x0000058010069810 */ /* 0x002fe20007f1e0ff */
[----:B------:R-:W-:Y:S03]  /*4710*/  VOTEU.ALL UP0, P1 ;  /* 0x0000000000ff7886 */ /* 0x000fe60000800000 */
[----:B------:R-:W-:Y:S01]  /*4720*/  @!P1 R2UR UR5, R6 ;  /* 0x00000000060592ca */ /* 0x000fe200000e0000 */
[----:B------:R-:W-:Y:S01]  /*4730*/  @!P1 IMAD.X R0, RZ, RZ, R17, P0 ;  /* 0x000000ffff009224 */ /* 0x000fe200000e0611 */
[----:B------:R-:W-:Y:S01]  /*4740*/  @!UP0 USHF.L.U32 UR10, UR45, 0x6, URZ ;  /* 0x000000062d0a8899 */ /* 0x000fe200080006ff */
[----:B------:R-:W-:Y:S01]  /*4750*/  ISETP.NE.AND P0, PT, R14, 0x2, PT ;  /* 0x000000020e00780c */ /* 0x000fe20003f05270 */
[----:B------:R-:W-:Y:S02]  /*4760*/  @!UP0 USHF.L.U32 UR11, UR46, 0x6, URZ ;  /* 0x000000062e0b8899 */ /* 0x000fe400080006ff */
[----:B------:R-:W-:Y:S01]  /*4770*/  @!P1 R2UR UR4, R0 ;  /* 0x00000000000492ca */ /* 0x000fe200000e0000 */
[----:B------:R-:W-:Y:S01]  /*4780*/  @!UP0 UIADD3 UR8, UPT, UPT, UR17, 0x200, URZ ;  /* 0x0000020011088890 */ /* 0x000fe2000fffe0ff */
[----:B------:R-:W-:Y:S01]  /*4790*/  SEL R0, RZ, 0x1, P0 ;  /* 0x00000001ff007807 */ /* 0x000fe20000000000 */
[----:B------:R-:W-:Y:S01]  /*47a0*/  @!UP0 UIADD3 UR9, UPT, UPT, UR17, 0x50, URZ ;  /* 0x0000005011098890 */ /* 0x000fe2000fffe0ff */
[----:B------:R-:W-:Y:S01]  /*47b0*/  SEL R14, R14, RZ, P0 ;  /* 0x000000ff0e0e7207 */ /* 0x000fe20000000000 */
[----:B------:R-:W-:Y:S01]  /*47c0*/  VOTEU.ALL UP0, P1 ;  /* 0x0000000000ff7886 */ /* 0x000fe20000800000 */
[----:B------:R-:W-:Y:S01]  /*47d0*/  LOP3.LUT R13, R13, R0, RZ, 0x3c, !PT ;  /* 0x000000000d0d7212 */ /* 0x000fe200078e3cff */
[----:B------:R-:W-:Y:S01]  /*47e0*/  IMAD.U32 R8, RZ, RZ, UR5 ;  /* 0x00000005ff087e24 */ /* 0x000fe2000f8e00ff */
[----:B------:R-:W-:Y:S02]  /*47f0*/  UIADD3 UR45, UPT, UPT, UR7, UR57, URZ ;  /* 0x00000039072d7290 */ /* 0x000fe4000fffe0ff */
[----:B------:R-:W-:Y:S03]  /*4800*/  UIADD3 UR46, UPT, UPT, UR13, UR60, URZ ;  /* 0x0000003c0d2e7290 */ /* 0x000fe6000fffe0ff */
[----:B------:R-:W-:Y:S01]  /*4810*/  IMAD.U32 R9, RZ, RZ, UR4 ;  /* 0x00000004ff097e24 */ /* 0x000fe2000f8e00ff */
[----:B------:R-:W-:Y:S04]  /*4820*/  @!P1 R2UR UR4, R8 ;  /* 0x00000000080492ca */ /* 0x000fe800000e0000 */
[----:B------:R-:W-:Y:S11]  /*4830*/  @!P1 R2UR UR5, R9 ;  /* 0x00000000090592ca */ /* 0x000ff600000e0000 */
[----:B------:R-:W-:Y:S02]  /*4840*/  @!UPT UIADD3 URZ, UPT, UPT, URZ, URZ, URZ ;  /* 0x000000fffffff290 */ /* 0x000fe4000fffe0ff */
[----:B------:R2:W-:Y:S01]  /*4850*/  @!UP0 UTMALDG.3D [UR8], [UR4], desc[UR18] ;  /* 0x00001208040085b4 */ /* 0x0005e20008011000 */
[----:B------:R2:W-:Y:S01]  /*4860*/  @!P1 SYNCS.ARRIVE.TRANS64.RED.A0TR RZ, [UR17+0x50], R7 ;  /* 0x00005007ffff99a7 */ /* 0x0005e20008300411 */
[----:B------:R-:W-:Y:S01]  /*4870*/  SYNCS.ARRIVE.TRANS64.RED.A1T0 RZ, [UR48], RZ ;  /* 0x000000ffffff79a7 */ /* 0x000fe20008100430 */
[----:B------:R-:W-:Y:S05]  /*4880*/  BRA.U UP1, `(.L_x_83) ;  /* 0xfffffff5018c7547 */ /* 0x000fea000b83ffff */
[----:B------:R-:W-:Y:S07]  /*4890*/  MOV R0, UR17 ;  /* 0x0000001100007c02 */ /* 0x000fee0008000f00 */
.L_x_84:
[----:B-1----:R-:W-:-:S04]  /*48a0*/  SHF.L.U32 R2, R15, 0x1f, RZ ;  /* 0x0000001f0f027819 */ /* 0x002fc800000006ff */
[----:B------:R1:W3:Y:S03]  /*48b0*/  SYNCS.PHASECHK.TRANS64.TRYWAIT P0, [R0+URZ+0x58], R2 ;  /* 0x00005802000075a7 */ /* 0x0002e600080011ff */
[----:B---3--:R-:W-:Y:S05]  /*48c0*/  @!P0 NANOSLEEP.SYNCS 0x989680 ;  /* 0x009896800000895d */ /* 0x008fea0003900000 */
[----:B------:R-:W3:Y:S02]  /*48d0*/  @!P0 SYNCS.PHASECHK.TRANS64 P0, [R0+URZ+0x58], R2 ;  /* 0x00005802000085a7 */ /* 0x000ee400080010ff */
[----:B--23--:R-:W-:Y:S05]  /*48e0*/  @P0 EXIT ;  /* 0x000000000000094d */ /* 0x00cfea0003800000 */
[----:B------:R-:W-:Y:S05]  /*48f0*/  BRA `(.L_x_84) ;  /* 0xfffffffc00e87947 */ /* 0x000fea000383ffff */
.L_x_75:
[----:B------:R-:W-:-:S06]  /*4900*/  UISETP.GE.AND UP0, UPT, UR22, 0x4, UPT ;  /* 0x000000041600788c */ /* 0x000fcc000bf06270 */
[----:B------:R-:W-:-:S13]  /*4910*/  PLOP3.LUT P0, PT, PT, PT, UP0, 0x80, 0x8 ;  /* 0x000000000008781c */ /* 0x000fda0003f0f008 */
[----:B------:R-:W-:Y:S05]  /*4920*/  @!P0 EXIT ;  /* 0x000000000000894d */ /* 0x000fea0003800000 */
[----:B------:R-:W-:Y:S01]  /*4930*/  BAR.SYNC.DEFER_BLOCKING 0x6, 0xa0 ;  /* 0x0182800000007b1d */ /* 0x000fe20000010000 */
[C---:B------:R-:W-:Y:S02]  /*4940*/  IMAD.SHL.U32 R7, R76.reuse, 0x40, RZ ;  /* 0x000000404c077824 */ /* 0x040fe400078e00ff */
[----:B------:R-:W-:Y:S02]  /*4950*/  HFMA2 R81, -RZ, RZ, 0, 0 ;  /* 0x00000000ff517431 */ /* 0x000fe400000001ff */
[C---:B------:R-:W-:Y:S01]  /*4960*/  IMAD.SHL.U32 R4, R76.reuse, 0x20, RZ ;  /* 0x000000204c047824 */ /* 0x040fe200078e00ff */
[----:B------:R-:W-:Y:S01]  /*4970*/  CS2R R82, SRZ ;  /* 0x0000000000527805 */ /* 0x000fe2000001ff00 */
[----:B------:R-:W-:Y:S01]  /*4980*/  IMAD.SHL.U32 R6, R76, 0x2, RZ ;  /* 0x000000024c067824 */ /* 0x000fe200078e00ff */
[----:B------:R-:W-:Y:S01]  /*4990*/  UMOV UR44, 0x400 ;  /* 0x00000400002c7882 */ /* 0x000fe20000000000 */
[----:B------:R-:W-:Y:S01]  /*49a0*/  LOP3.LUT R5, R7, 0x180, RZ, 0xc0, !PT ;  /* 0x0000018007057812 */ /* 0x000fe200078ec0ff */
[----:B------:R-:W-:Y:S01]  /*49b0*/  ULEA UR44, UR48, UR44, 0x18 ;  /* 0x0000002c302c7291 */ /* 0x000fe2000f8ec0ff */
[----:B------:R-:W-:Y:S01]  /*49c0*/  LOP3.LUT R4, R4, 0xc00, RZ, 0xc0, !PT ;  /* 0x00000c0004047812 */ /* 0x000fe200078ec0ff */
[----:B------:R-:W1:Y:S01]  /*49d0*/  LDC.64 R72, c[0x0][0x888] ;  /* 0x00022200ff487b82 */ /* 0x000e620000000a00 */
[----:B------:R-:W-:Y:S01]  /*49e0*/  LOP3.LUT R6, R5, 0x20, R6, 0xf8, !PT ;  /* 0x0000002005067812 */ /* 0x000fe200078ef806 */
[----:B------:R-:W-:Y:S01]  /*49f0*/  IMAD.SHL.U32 R5, R76, 0x8, RZ ;  /* 0x000000084c057824 */ /* 0x000fe200078e00ff */
[----:B------:R-:W-:Y:S01]  /*4a00*/  LOP3.LUT R4, R4, 0x40, R7, 0xf8, !PT ;  /* 0x0000004004047812 */ /* 0x000fe200078ef807 */
[----:B------:R-:W-:Y:S01]  /*4a10*/  IMAD.U32 R37, R76, 0x10000, RZ ;  /* 0x000100004c257824 */ /* 0x000fe200078e00ff */
[----:B------:R-:W-:Y:S01]  /*4a20*/  UIADD3 UR4, UPT, UPT, UR44, 0x1200, URZ ;  /* 0x000012002c047890 */ /* 0x000fe2000fffe0ff */
[----:B------:R-:W-:Y:S01]  /*4a30*/  IMAD.MOV.U32 R36, RZ, RZ, RZ ;  /* 0x000000ffff247224 */ /* 0x000fe200078e00ff */
[----:B------:R-:W-:Y:S01]  /*4a40*/  LOP3.LUT R5, R6, 0x30, R5, 0x78, !PT ;  /* 0x0000003006057812 */ /* 0x000fe200078e7805 */
[----:B------:R-:W2:Y:S01]  /*4a50*/  LDC.64 R74, c[0x0][0x890] ;  /* 0x00022400ff4a7b82 */ /* 0x000ea20000000a00 */
[----:B------:R-:W-:Y:S01]  /*4a60*/  LOP3.LUT R4, R4, 0x200, R7, 0xf8, !PT ;  /* 0x0000020004047812 */ /* 0x000fe200078ef807 */
[----:B------:R-:W-:Y:S01]  /*4a70*/  IMAD.MOV.U32 R84, RZ, RZ, RZ ;  /* 0x000000ffff547224 */ /* 0x000fe200078e00ff */
[----:B------:R-:W-:Y:S01]  /*4a80*/  LOP3.LUT R37, R37, 0x600000, RZ, 0xc0, !PT ;  /* 0x0060000025257812 */ /* 0x000fe200078ec0ff */
[----:B------:R-:W-:Y:S01]  /*4a90*/  IMAD.U32 R85, RZ, RZ, UR4 ;  /* 0x00000004ff557e24 */ /* 0x000fe2000f8e00ff */
[----:B------:R-:W-:Y:S01]  /*4aa0*/  LOP3.LUT R78, R4, R5, RZ, 0xfc, !PT ;  /* 0x00000005044e7212 */ /* 0x000fe200078efcff */
[----:B------:R-:W3:Y:S01]  /*4ab0*/  LDS R0, [UR44+0x120] ;  /* 0x0001202cff007984 */ /* 0x000ee20008000800 */
[----:B------:R-:W-:Y:S01]  /*4ac0*/  IMAD.SHL.U32 R4, R76, 0x10, RZ ;  /* 0x000000104c047824 */ /* 0x000fe200078e00ff */
[----:B------:R-:W4:Y:S01]  /*4ad0*/  LDC.64 R70, c[0x0][0x8b0] ;  /* 0x00022c00ff467b82 */ /* 0x000f220000000a00 */
[----:B------:R-:W-:Y:S01]  /*4ae0*/  IADD3 R77, PT, PT, R78, UR44, RZ ;  /* 0x0000002c4e4d7c10 */ /* 0x000fe2000fffe0ff */
[----:B------:R-:W1:Y:S02]  /*4af0*/  LDCU UR50, c[0x0][0x370] ;  /* 0x00006e00ff3277ac */ /* 0x000e640008000800 */
[----:B------:R-:W-:Y:S01]  /*4b00*/  LOP3.LUT R4, R4, 0x20, RZ, 0xc0, !PT ;  /* 0x0000002004047812 */ /* 0x000fe200078ec0ff */
[----:B------:R-:W1:Y:S03]  /*4b10*/  LDCU.64 UR62, c[0x0][0x348] ;  /* 0x00006900ff3e77ac */ /* 0x000e660008000a00 */
[----:B------:R-:W1:Y:S01]  /*4b20*/  LDC.64 R68, c[0x0][0x8a8] ;  /* 0x00022a00ff447b82 */ /* 0x000e620000000a00 */
[----:B------:R-:W-:Y:S01]  /*4b30*/  IADD3 R77, PT, PT, -R4, 0x200, R77 ;  /* 0x00000200044d7810 */ /* 0x000fe20007ffe14d */
[----:B------:R-:W1:Y:S01]  /*4b40*/  LDCU UR41, c[0x0][0xb0c] ;  /* 0x00016180ff2977ac */ /* 0x000e620008000800 */
[----:B------:R-:W1:Y:S01]  /*4b50*/  LDCU UR39, c[0x0][0xb30] ;  /* 0x00016600ff2777ac */ /* 0x000e620008000800 */
[----:B------:R-:W1:Y:S01]  /*4b60*/  LDCU.64 UR58, c[0x0][0x888] ;  /* 0x00011100ff3a77ac */ /* 0x000e620008000a00 */
[----:B------:R-:W1:Y:S01]  /*4b70*/  LDCU.64 UR42, c[0x0][0xb28] ;  /* 0x00016500ff2a77ac */ /* 0x000e620008000a00 */
[----:B------:R-:W1:Y:S01]  /*4b80*/  LDCU.128 UR52, c[0x0][0xb10] ;  /* 0x00016200ff3477ac */ /* 0x000e620008000c00 */
[----:B------:R-:W1:Y:S01]  /*4b90*/  LDCU UR49, c[0x0][0x374] ;  /* 0x00006e80ff3177ac */ /* 0x000e620008000800 */
[----:B------:R-:W-:Y:S01]  /*4ba0*/  UIADD3 UR56, UPT, UPT, UR44, 0x200, URZ ;  /* 0x000002002c387890 */ /* 0x000fe2000fffe0ff */
[----:B---3--:R-:W-:-:S11]  /*4bb0*/  IMAD.IADD R37, R0, 0x1, R37 ;  /* 0x0000000100257824 */ /* 0x008fd600078e0225 */
.L_x_102:
[----:B------:R-:W-:Y:S02]  /*4bc0*/  LEA R3, R81, UR44, 0x3 ;  /* 0x0000002c51037c11 */ /* 0x000fe4000f8e18ff */
[----:B------:R-:W-:Y:S02]  /*4bd0*/  SHF.L.U32 R0, R83, 0x1f, RZ ;  /* 0x0000001f53007819 */ /* 0x000fe400000006ff */
[----:B-1----:R-:W-:Y:S02]  /*4be0*/  LEA R4, R81, UR44, 0x4 ;  /* 0x0000002c51047c11 */ /* 0x002fe4000f8e20ff */
[----:B------:R-:W3:Y:S02]  /*4bf0*/  SYNCS.PHASECHK.TRANS64.TRYWAIT P0, [R3+URZ+0x70], R0 ;  /* 0x00007000030075a7 */ /* 0x000ee400080011ff */
[----:B--23--:R-:W-:Y:S05]  /*4c00*/  @!P0 BRA `(.L_x_85) ;  /* 0x0000002000bc8947 */ /* 0x00cfea0003800000 */
.L_x_136:
[----:B------:R-:W1:Y:S01]  /*4c10*/  LDS.128 R4, [R4+0x100] ;  /* 0x0001000004047984 */ /* 0x000e620000000c00 */
[----:B------:R-:W-:Y:S01]  /*4c20*/  UISETP.GE.AND UP0, UPT, UR40, 0x1, UPT ;  /* 0x000000012800788c */ /* 0x000fe2000bf06270 */
[----:B------:R-:W-:Y:S01]  /*4c30*/  @!PT LDS RZ, [RZ] ;  /* 0x00000000fffff984 */ /* 0x000fe20000000800 */
[----:B------:R-:W-:Y:S01]  /*4c40*/  @!PT LDS RZ, [RZ] ;  /* 0x00000000fffff984 */ /* 0x000fe20000000800 */
[----:B------:R-:W-:Y:S01]  /*4c50*/  @!PT LDS RZ, [RZ] ;  /* 0x00000000fffff984 */ /* 0x000fe20000000800 */
[----:B------:R-:W-:Y:S01]  /*4c60*/  @!PT LDS RZ, [RZ] ;  /* 0x00000000fffff984 */ /* 0x000fe20000000800 */
[----:B------:R2:W-:Y:S06]  /*4c70*/  MEMBAR.ALL.CTA ;  /* 0x0000000000007992 */ /* 0x0005ec0000008000 */
[----:B--2---:R-:W2:Y:S01]  /*4c80*/  FENCE.VIEW.ASYNC.S ;  /* 0x00000000000073c6 */ /* 0x004ea20000000000 */
[----:B-1----:R-:W-:Y:S11]  /*4c90*/  LOP3.LUT P0, RZ, R6, 0x1, RZ, 0xc0, !PT ;  /* 0x0000000106ff7812 */ /* 0x002ff6000780c0ff */
[----:B------:R-:W-:Y:S02]  /*4ca0*/  @!UPT UIADD3 URZ, UPT, UPT, URZ, URZ, URZ ;  /* 0x000000fffffff290 */ /* 0x000fe4000fffe0ff */
[----:B--2---:R-:W-:Y:S01]  /*4cb0*/  VOTEU.ANY UP1, P0 ;  /* 0x0000000000ff7886 */ /* 0x004fe20000020100 */
[----:B------:R-:W-:Y:S01]  /*4cc0*/  PLOP3.LUT P0, PT, PT, PT, UP1, 0x80, 0x8 ;  /* 0x000000000008781c */ /* 0x000fe20003f0f018 */
[----:B------:R-:W-:Y:S11]  /*4cd0*/  UP2UR UR47, UPR, URZ, 0x2 ;  /* 0x00000002ff2f7883 */ /* 0x000ff60008000000 */
[----:B------:R-:W-:Y:S01]  /*4ce0*/  @!UPT UIADD3 URZ, UPT, UPT, URZ, URZ, URZ ;  /* 0x000000fffffff290 */ /* 0x000fe2000fffe0ff */
[----:B---3--:R-:W-:Y:S02]  /*4cf0*/  @P0 SHF.R.U32.HI R0, RZ, 0x10, R5 ;  /* 0x00000010ff000819 */ /* 0x008fe40000011605 */
        /* <DEDUP_REMOVED lines=12> */
[----:B------:R-:W2:Y:S01]  /*4dc0*/  LDCU UR12, c[0x0][0xb20] ;  /* 0x00016400ff0c77ac */ /* 0x000ea20008000800 */
[----:B------:R-:W-:Y:S02]  /*4dd0*/  UIMAD.WIDE.U32 UR4, UR49, UR55, URZ ;  /* 0x00000037310472a5 */ /* 0x000fe4000f8e00ff */
[----:B------:R-:W-:Y:S02]  /*4de0*/  UIMAD.WIDE.U32 UR6, UR50, UR52, URZ ;  /* 0x00000034320672a5 */ /* 0x000fe4000f8e00ff */
[----:B------:R-:W-:Y:S02]  /*4df0*/  UISETP.NE.AND UP0, UPT, UR54, 0x1, UPT ;  /* 0x000000013600788c */ /* 0x000fe4000bf05270 */
[----:B------:R-:W-:Y:S02]  /*4e00*/  UIMAD.WIDE.U32 UR8, UR37, UR55, URZ ;  /* 0x00000037250872a5 */ /* 0x000fe4000f8e00ff */
[----:B------:R-:W-:Y:S02]  /*4e10*/  UIMAD.WIDE.U32 UR10, UR38, UR52, URZ ;  /* 0x00000034260a72a5 */ /* 0x000fe4000f8e00ff */
[----:B------:R-:W-:Y:S02]  /*4e20*/  UISETP.NE.AND UP1, UPT, UR41, 0x1, UPT ;  /* 0x000000012900788c */ /* 0x000fe4000bf25270 */
[----:B------:R-:W-:Y:S01]  /*4e30*/  UISETP.NE.AND UP2, UPT, UR40, 0x1, UPT ;  /* 0x000000012800788c */ /* 0x000fe2000bf45270 */
[----:B------:R-:W-:Y:S02]  /*4e40*/  UMOV UR4, UR5 ;  /* 0x0000000500047c82 */ /* 0x000fe40008000000 */
[----:B--2---:R-:W-:Y:S03]  /*4e50*/  USHF.R.U32.HI UR5, URZ, UR12, UR4 ;  /* 0x0000000cff057299 */ /* 0x004fe60008011604 */
[----:B------:R-:W-:Y:S02]  /*4e60*/  UMOV UR4, UR7 ;  /* 0x0000000700047c82 */ /* 0x000fe40008000000 */
[----:B------:R-:W-:Y:S02]  /*4e70*/  USHF.R.U32.HI UR7, URZ, UR53, UR4 ;  /* 0x00000035ff077299 */ /* 0x000fe40008011604 */
[----:B------:R-:W-:Y:S02]  /*4e80*/  USEL UR4, UR49, UR5, !UP0 ;  /* 0x0000000531047287 */ /* 0x000fe4000c000000 */
[----:B------:R-:W-:Y:S01]  /*4e90*/  USEL UR7, UR50, UR7, !UP1 ;  /* 0x0000000732077287 */ /* 0x000fe2000c800000 */
[----:B------:R-:W-:Y:S01]  /*4ea0*/  UMOV UR5, UR9 ;  /* 0x0000000900057c82 */ /* 0x000fe20008000000 */
[----:B------:R-:W-:Y:S02]  /*4eb0*/  UIMAD.WIDE.U32 UR8, UR4, UR42, URZ ;  /* 0x0000002a040872a5 */ /* 0x000fe4000f8e00ff */
[----:B------:R-:W-:Y:S03]  /*4ec0*/  USHF.R.U32.HI UR6, URZ, UR12, UR5 ;  /* 0x0000000cff067299 */ /* 0x000fe60008011605 */
[----:B------:R-:W-:Y:S01]  /*4ed0*/  UMOV UR5, UR11 ;  /* 0x0000000b00057c82 */ /* 0x000fe20008000000 */
[----:B------:R-:W-:Y:S02]  /*4ee0*/  UIMAD.WIDE.U32 UR10, UR7, UR42, URZ ;  /* 0x0000002a070a72a5 */ /* 0x000fe4000f8e00ff */
[----:B------:R-:W-:Y:S02]  /*4ef0*/  USHF.R.U32.HI UR12, URZ, UR53, UR5 ;  /* 0x00000035ff0c7299 */ /* 0x000fe40008011605 */
[----:B------:R-:W-:Y:S01]  /*4f00*/  USEL UR6, UR37, UR6, !UP0 ;  /* 0x0000000625067287 */ /* 0x000fe2000c000000 */
[----:B------:R-:W-:Y:S02]  /*4f10*/  UMOV UR5, UR9 ;  /* 0x0000000900057c82 */ /* 0x000fe40008000000 */
[----:B------:R-:W-:Y:S01]  /*4f20*/  UMOV UR10, UR11 ;  /* 0x0000000b000a7c82 */ /* 0x000fe20008000000 */
[----:B------:R-:W-:Y:S02]  /*4f30*/  @UP2 USHF.R.U32.HI UR4, URZ, UR43, UR5 ;  /* 0x0000002bff042299 */ /* 0x000fe40008011605 */
[----:B------:R-:W-:Y:S02]  /*4f40*/  @UP2 USHF.R.U32.HI UR7, URZ, UR43, UR10 ;  /* 0x0000002bff072299 */ /* 0x000fe4000801160a */
[----:B------:R-:W-:Y:S02]  /*4f50*/  UIMAD UR4, UR40, UR4, URZ ;  /* 0x00000004280472a4 */ /* 0x000fe4000f8e02ff */
[----:B------:R-:W-:Y:S02]  /*4f60*/  UIMAD.WIDE.U32 UR10, UR6, UR42, URZ ;  /* 0x0000002a060a72a5 */ /* 0x000fe4000f8e00ff */
[----:B------:R-:W-:Y:S02]  /*4f70*/  USEL UR5, UR38, UR12, !UP1 ;  /* 0x0000000c26057287 */ /* 0x000fe4000c800000 */
[----:B------:R-:W-:Y:S02]  /*4f80*/  UIMAD UR8, UR40, UR7, URZ ;  /* 0x00000007280872a4 */ /* 0x000fe4000f8e02ff */
[----:B------:R-:W-:Y:S03]  /*4f90*/  UISETP.GE.AND UP0, UPT, UR6, UR4, UPT ;  /* 0x000000040600728c */ /* 0x000fe6000bf06270 */
[----:B------:R-:W-:Y:S01]  /*4fa0*/  UMOV UR4, UR11 ;  /* 0x0000000b00047c82 */ /* 0x000fe20008000000 */
[----:B------:R-:W-:Y:S02]  /*4fb0*/  UISETP.GE.OR UP0, UPT, UR5, UR8, UP0 ;  /* 0x000000080500728c */ /* 0x000fe40008706670 */
[----:B------:R-:W-:Y:S02]  /*4fc0*/  USHF.R.U32.HI UR4, URZ, UR43, UR4 ;  /* 0x0000002bff047299 */ /* 0x000fe40008011604 */
[----:B------:R-:W-:Y:S02]  /*4fd0*/  UIMAD.WIDE.U32 UR8, UR5, UR42, URZ ;  /* 0x0000002a050872a5 */ /* 0x000fe4000f8e00ff */
[----:B------:R-:W-:Y:S02]  /*4fe0*/  USEL UR11, UR6, UR4, !UP2 ;  /* 0x00000004060b7287 */ /* 0x000fe4000d000000 */
[----:B------:R-:W-:Y:S02]  /*4ff0*/  UIADD3 UR8, UPT, UPT, -UR5, URZ, URZ ;  /* 0x000000ff05087290 */ /* 0x000fe4000fffe1ff */
[----:B------:R-:W-:Y:S01]  /*5000*/  UIADD3 UR10, UPT, UPT, -UR11, URZ, URZ ;  /* 0x000000ff0b0a7290 */ /* 0x000fe2000fffe1ff */
[----:B------:R-:W-:Y:S01]  /*5010*/  @!UP0 UMOV UR4, UR9 ;  /* 0x0000000900048c82 */ /* 0x000fe20008000000 */
[----:B------:R-:W-:Y:S02]  /*5020*/  UIADD3 UR9, UPT, UPT, -UR6, URZ, URZ ;  /* 0x000000ff06097290 */ /* 0x000fe4000fffe1ff */
[----:B------:R-:W-:Y:S02]  /*5030*/  @!UP0 USHF.R.U32.HI UR4, URZ, UR43, UR4 ;  /* 0x0000002bff048299 */ /* 0x000fe40008011604 */
[----:B------:R-:W-:Y:S02]  /*5040*/  UIMAD UR10, UR40, UR10, UR6 ;  /* 0x0000000a280a72a4 */ /* 0x000fe4000f8e0206 */
[----:B------:R-:W-:Y:S04]  /*5050*/  @!UP0 USEL UR4, UR5, UR4, !UP2 ;  /* 0x0000000405048287 */ /* 0x000fe8000d000000 */
[----:B------:R-:W-:Y:S02]  /*5060*/  @!UP0 UIMAD UR10, UR7, UR10, UR4 ;  /* 0x0000000a070a82a4 */ /* 0x000fe4000f8e0204 */
[----:B------:R-:W-:Y:S02]  /*5070*/  @!UP0 UIADD3 UR11, UPT, UPT, UR11, -UR4, URZ ;  /* 0x800000040b0b8290 */ /* 0x000fe4000fffe0ff */
[----:B------:R-:W-:Y:S02]  /*5080*/  UIMAD UR7, UR41, UR8, UR38 ;  /* 0x00000008290772a4 */ /* 0x000fe4000f8e0226 */
[----:B------:R-:W-:Y:S02]  /*5090*/  @!UP0 UIMAD UR6, UR11, UR40, UR5 ;  /* 0x000000280b0682a4 */ /* 0x000fe4000f8e0205 */
[----:B------:R-:W-:Y:S01]  /*50a0*/  UIMAD UR4, UR54, UR9, UR37 ;  /* 0x00000009360472a4 */ /* 0x000fe2000f8e0225 */
[----:B------:R-:W-:Y:S02]  /*50b0*/  @!UP0 UMOV UR5, UR10 ;  /* 0x0000000a00058c82 */ /* 0x000fe40008000000 */
[----:B------:R-:W-:Y:S02]  /*50c0*/  UIMAD UR38, UR5, UR41, UR7 ;  /* 0x00000029052672a4 */ /* 0x000fe4000f8e0207 */
[----:B------:R-:W-:Y:S11]  /*50d0*/  UIMAD UR37, UR6, UR54, UR4 ;  /* 0x00000036062572a4 */ /* 0x000ff6000f8e0204 */
[----:B------:R-:W-:Y:S01]  /*50e0*/  @!UPT UIADD3 URZ, UPT, UPT, URZ, URZ, URZ ;  /* 0x000000fffffff290 */ /* 0x000fe2000fffe0ff */
.L_x_86:
[----:B------:R-:W-:Y:S01]  /*50f0*/  UISETP.NE.AND UP0, UPT, UR39, 0x1, UPT ;  /* 0x000000012700788c */ /* 0x000fe2000bf05270 */
[----:B------:R-:W-:Y:S10]  /*5100*/  IADD3 R81, PT, PT, R81, 0x1, RZ ;  /* 0x0000000151517810 */ /* 0x000ff40007ffe0ff */
[----:B------:R-:W2:Y:S01]  /*5110*/  @!UP0 LDCU.128 UR12, c[0x0][0xb10] ;  /* 0x00016200ff0c87ac */ /* 0x000ea20008000c00 */
[----:B------:R-:W3:Y:S01]  /*5120*/  @!UP0 LDCU UR5, c[0x0][0xb0c] ;  /* 0x00016180ff0587ac */ /* 0x000ee20008000800 */
[----:B------:R-:W4:Y:S01]  /*5130*/  @!UP0 LDCU UR10, c[0x0][0xb20] ;  /* 0x00016400ff0a87ac */ /* 0x000f220008000800 */
[----:B--2---:R-:W-:Y:S02]  /*5140*/  UIMAD.WIDE.U32 UR8, UR38, UR12, URZ ;  /* 0x0000000c260872a5 */ /* 0x004fe4000f8e00ff */
[----:B------:R-:W-:Y:S02]  /*5150*/  UIMAD.WIDE.U32 UR6, UR37, UR15, URZ ;  /* 0x0000000f250672a5 */ /* 0x000fe4000f8e00ff */
[----:B------:R-:W-:Y:S03]  /*5160*/  @!UP0 UISETP.NE.AND UP1, UPT, UR14, 0x1, UPT ;  /* 0x000000010e00888c */ /* 0x000fe6000bf25270 */
[----:B------:R-:W-:Y:S01]  /*5170*/  @!UP0 UMOV UR4, UR9 ;  /* 0x0000000900048c82 */ /* 0x000fe20008000000 */
[----:B---3--:R-:W-:Y:S02]  /*5180*/  @!UP0 UISETP.NE.AND UP2, UPT, UR5, 0x1, UPT ;  /* 0x000000010500888c */ /* 0x008fe4000bf45270 */
[----:B------:R-:W-:Y:S01]  /*5190*/  @!UP0 USHF.R.U32.HI UR4, URZ, UR13, UR4 ;  /* 0x0000000dff048299 */ /* 0x000fe20008011604 */
[----:B------:R-:W-:Y:S02]  /*51a0*/  @!UP0 UMOV UR6, UR7 ;  /* 0x0000000700068c82 */ /* 0x000fe40008000000 */
[----:B----4-:R-:W-:Y:S02]  /*51b0*/  @!UP0 USHF.R.U32.HI UR6, URZ, UR10, UR6 ;  /* 0x0000000aff068299 */ /* 0x010fe40008011606 */
[----:B------:R-:W-:Y:S02]  /*51c0*/  @!UP0 USEL UR7, UR38, UR4, !UP2 ;  /* 0x0000000426078287 */ /* 0x000fe4000d000000 */
[----:B------:R-:W-:Y:S04]  /*51d0*/  @!UP0 USEL UR6, UR37, UR6, !UP1 ;  /* 0x0000000625068287 */ /* 0x000fe8000c800000 */
[----:B------:R-:W-:Y:S02]  /*51e0*/  @!UP0 UIADD3 UR4, UPT, UPT, -UR7, UR6, URZ ;  /* 0x0000000607048290 */ /* 0x000fe4000fffe1ff */
[----:B------:R-:W-:Y:S02]  /*51f0*/  @!UP0 UIADD3 UR6, UPT, UPT, UR7, -UR6, URZ ;  /* 0x8000000607068290 */ /* 0x000fe4000fffe0ff */
[----:B------:R-:W-:Y:S02]  /*5200*/  @!UP0 UIMAD UR38, UR4, UR5, UR38 ;  /* 0x00000005042682a4 */ /* 0x000fe4000f8e0226 */
[----:B------:R-:W-:Y:S02]  /*5210*/  @!UP0 UIMAD UR37, UR6, UR14, UR37 ;  /* 0x0000000e062582a4 */ /* 0x000fe4000f8e0225 */
[----:B------:R-:W-:Y:S09]  /*5220*/  ULOP3.LUT UP0, URZ, UR56, 0x1b0, URZ, 0xc0, !UPT ;  /* 0x000001b038ff7892 */ /* 0x000ff2000f80c0ff */
[----:B------:R-:W-:Y:S05]  /*5230*/  BRA.U !UP0, `(.L_x_87) ;  /* 0x0000000108407547 */ /* 0x000fea000b800000 */
[----:B------:R-:W2:Y:S01]  /*5240*/  LDCU.64 UR8, c[0x4][0x80] ;  /* 0x01001000ff0877ac */ /* 0x000ea20008000a00 */
[----:B------:R-:W-:Y:S01]  /*5250*/  MOV R3, 0x0 ;  /* 0x0000000000037802 */ /* 0x000fe20000000f00 */
[----:B------:R-:W-:Y:S02]  /*5260*/  HFMA2 R12, -RZ, RZ, 0, 5.9604644775390625e-08 ;  /* 0x00000001ff0c7431 */ /* 0x000fe400000001ff */
[----:B------:R-:W-:Y:S02]  /*5270*/  IMAD.MOV.U32 R8, RZ, RZ, 0x70 ;  /* 0x00000070ff087424 */ /* 0x000fe400078e00ff */
[----:B------:R-:W-:Y:S01]  /*5280*/  IMAD.MOV.U32 R13, RZ, RZ, RZ ;  /* 0x000000ffff0d7224 */ /* 0x000fe200078e00ff */
[----:B------:R-:W3:Y:S01]  /*5290*/  LDCU.64 UR6, c[0x4][0x88] ;  /* 0x01001100ff0677ac */ /* 0x000ee20008000a00 */
[----:B------:R-:W4:Y:S01]  /*52a0*/  LDC.64 R2, c[0x4][R3] ;  /* 0x0100000003027b82 */ /* 0x000f220000000a00 */
[----:B------:R-:W1:Y:S01]  /*52b0*/  LDCU.64 UR4, c[0x4][0x8] ;  /* 0x01000100ff0477ac */ /* 0x000e620008000a00 */
[----:B--2---:R-:W-:Y:S01]  /*52c0*/  MOV R5, UR9 ;  /* 0x0000000900057c02 */ /* 0x004fe20008000f00 */
[----:B------:R-:W-:Y:S01]  /*52d0*/  IMAD.U32 R4, RZ, RZ, UR8 ;  /* 0x00000008ff047e24 */ /* 0x000fe2000f8e00ff */
[----:B---3--:R-:W-:Y:S01]  /*52e0*/  MOV R7, UR7 ;  /* 0x0000000700077c02 */ /* 0x008fe20008000f00 */
[----:B------:R-:W-:Y:S01]  /*52f0*/  IMAD.U32 R6, RZ, RZ, UR6 ;  /* 0x00000006ff067e24 */ /* 0x000fe2000f8e00ff */
[----:B-1----:R-:W-:Y:S01]  /*5300*/  MOV R11, UR5 ;  /* 0x00000005000b7c02 */ /* 0x002fe20008000f00 */
[----:B------:R-:W-:Y:S02]  /*5310*/  IMAD.U32 R10, RZ, RZ, UR4 ;  /* 0x00000004ff0a7e24 */ /* 0x000fe4000f8e00ff */
[----:B------:R-:W-:Y:S07]  /*5320*/  LEPC R20, `(.L_x_87) ;  /* 0x000000001014794e */ /* 0x000fee0000000000 */
[----:B----45:R-:W-:Y:S05]  /*5330*/  CALL.ABS.NOINC R2 ;  /* 0x0000000002007343 */ /* 0x030fea0003c00000 */
.L_x_87:
[----:B------:R-:W-:Y:S01]  /*5340*/  LOP3.LUT P0, RZ, R85, 0x1b0, RZ, 0xc0, !PT ;  /* 0x000001b055ff7812 */ /* 0x000fe2000780c0ff */
[----:B------:R-:W-:Y:S11]  /*5350*/  BSSY.RECONVERGENT B6, `(.L_x_88) ;  /* 0x0000013000067945 */ /* 0x000ff60003800200 */
[----:B------:R-:W-:Y:S01]  /*5360*/  @!UPT UIADD3 URZ, UPT, UPT, URZ, URZ, URZ ;  /* 0x000000fffffff290 */ /* 0x000fe2000fffe0ff */
[----:B------:R-:W-:Y:S05]  /*5370*/  @!P0 BRA `(.L_x_89) ;  /* 0x0000000000408947 */ /* 0x000fea0003800000 */
        /* <DEDUP_REMOVED lines=16> */
.L_x_89:
[----:B------:R-:W-:Y:S05]  /*5480*/  BSYNC.RECONVERGENT B6 ;  /* 0x0000000000067941 */ /* 0x000fea0003800200 */
.L_x_88:
[----:B------:R-:W-:Y:S01]  /*5490*/  ISETP.NE.U32.AND P3, PT, R74, RZ, PT ;  /* 0x000000ff4a00720c */ /* 0x000fe20003f65070 */
[----:B------:R-:W-:Y:S01]  /*54a0*/  UISETP.NE.AND UP1, UPT, UR61, URZ, UPT ;  /* 0x000000ff3d00728c */ /* 0x000fe2000bf25270 */
[----:B------:R-:W-:Y:S02]  /*54b0*/  ISETP.NE.U32.AND P4, PT, R70, RZ, PT ;  /* 0x000000ff4600720c */ /* 0x000fe40003f85070 */
[----:B------:R-:W-:Y:S02]  /*54c0*/  ISETP.NE.AND.EX P3, PT, R75, RZ, PT, P3 ;  /* 0x000000ff4b00720c */ /* 0x000fe40003f65330 */
[----:B------:R-:W-:Y:S02]  /*54d0*/  PLOP3.LUT P1, PT, PT, PT, PT, 0x8, 0x80 ;  /* 0x000000000080781c */ /* 0x000fe40003f2e170 */
[----:B------:R-:W-:Y:S02]  /*54e0*/  PLOP3.LUT P0, PT, PT, PT, UP1, 0x80, 0x8 ;  /* 0x000000000008781c */ /* 0x000fe40003f0f018 */
[----:B------:R-:W-:Y:S02]  /*54f0*/  ISETP.NE.AND.EX P4, PT, R71, RZ, PT, P4 ;  /* 0x000000ff4700720c */ /* 0x000fe40003f85340 */
[----:B------:R-:W2:Y:S09]  /*5500*/  @UP1 LDCU.64 UR4, c[0x0][0x888] ;  /* 0x00011100ff0417ac */ /* 0x000eb20008000a00 */
[----:B------:R-:W-:Y:S01]  /*5510*/  @P0 PLOP3.LUT P1, PT, P3, PT, PT, 0x80, 0x8 ;  /* 0x000000000008081c */ /* 0x000fe20001f2f070 */
[----:B--2---:R-:W-:Y:S04]  /*5520*/  @UP1 UISETP.NE.U32.AND UP0, UPT, UR4, URZ, UPT ;  /* 0x000000ff0400128c */ /* 0x004fe8000bf05070 */
[----:B------:R-:W-:Y:S04]  /*5530*/  @UP1 UISETP.NE.AND.EX UP0, UPT, UR5, URZ, UPT, UP0 ;  /* 0x000000ff0500128c */ /* 0x000fe8000bf05300 */
[----:B------:R-:W-:Y:S01]  /*5540*/  @UP1 USEL UR4, URZ, 0xffffffff, UP0 ;  /* 0xffffffffff041887 */ /* 0x000fe20008000000 */
[----:B------:R-:W-:Y:S11]  /*5550*/  @!P3 BRA `(.L_x_90) ;  /* 0x000000000030b947 */ /* 0x000ff60003800000 */
[----:B------:R-:W-:Y:S01]  /*5560*/  ISETP.NE.U32.AND P2, PT, R72, RZ, PT ;  /* 0x000000ff4800720c */ /* 0x000fe20003f45070 */
[----:B------:R-:W2:Y:S01]  /*5570*/  LDCU.64 UR6, c[0x0][0x358] ;  /* 0x00006b00ff0677ac */ /* 0x000ea20008000a00 */
[----:B------:R-:W-:Y:S02]  /*5580*/  IMAD.MOV.U32 R79, RZ, RZ, 0x1 ;  /* 0x00000001ff4f7424 */ /* 0x000fe400078e00ff */
[----:B------:R-:W-:Y:S11]  /*5590*/  ISETP.NE.AND.EX P2, PT, R73, RZ, PT, P2 ;  /* 0x000000ff4900720c */ /* 0x000ff60003f45320 */
[----:B------:R-:W-:Y:S02]  /*55a0*/  @!UPT UIADD3 URZ, UPT, UPT, URZ, URZ, URZ ;  /* 0x000000fffffff290 */ /* 0x000fe4000fffe0ff */
[----:B------:R-:W3:Y:S01]  /*55b0*/  @P2 LDC.64 R2, c[0x0][0x888] ;  /* 0x00022200ff022b82 */ /* 0x000ee20000000a00 */
[----:B-1----:R-:W-:Y:S04]  /*55c0*/  @P2 IMAD R0, R74, UR36, RZ ;  /* 0x000000244a002c24 */ /* 0x002fe8000f8e02ff */
[----:B---3--:R-:W-:Y:S04]  /*55d0*/  @P2 IMAD.WIDE R2, R0, 0x4, R2 ;  /* 0x0000000400022825 */ /* 0x008fe800078e0202 */
[----:B------:R-:W-:Y:S01]  /*55e0*/  HFMA2 R0, -RZ, RZ, 0, 5.9604644775390625e-08 ;  /* 0x00000001ff007431 */ /* 0x000fe200000001ff */
[----:B--2--5:R2:W5:Y:S04]  /*55f0*/  @P2 LDG.E R39, desc[UR6][R2.64] ;  /* 0x0000000602272981 */ /* 0x024568000c1e1900 */
[----:B------:R-:W-:Y:S01]  /*5600*/  @!P2 PRMT R79, R0, 0x7610, R79 ;  /* 0x00007610004fa816 */ /* 0x000fe2000000004f */
[----:B--2---:R-:W3:Y:S06]  /*5610*/  @!P2 LDC R39, c[0x0][0x880] ;  /* 0x00022000ff27ab82 */ /* 0x004eec0000000800 */
.L_x_90:
[----:B------:R-:W-:Y:S05]  /*5620*/  @!P4 BRA `(.L_x_91) ;  /* 0x000000000024c947 */ /* 0x000fea0003800000 */
[----:B------:R-:W-:Y:S01]  /*5630*/  ISETP.NE.U32.AND P2, PT, R68, RZ, PT ;  /* 0x000000ff4400720c */ /* 0x000fe20003f45070 */
[----:B------:R-:W2:Y:S03]  /*5640*/  LDCU.64 UR6, c[0x0][0x358] ;  /* 0x00006b00ff0677ac */ /* 0x000ea60008000a00 */
[----:B------:R-:W-:Y:S11]  /*5650*/  ISETP.NE.AND.EX P2, PT, R69, RZ, PT, P2 ;  /* 0x000000ff4500720c */ /* 0x000ff60003f45320 */
[----:B------:R-:W-:Y:S02]  /*5660*/  @!UPT UIADD3 URZ, UPT, UPT, URZ, URZ, URZ ;  /* 0x000000fffffff290 */ /* 0x000fe4000fffe0ff */
[----:B------:R-:W4:Y:S01]  /*5670*/  @P2 LDC.64 R2, c[0x0][0x8a8] ;  /* 0x00022a00ff022b82 */ /* 0x000f220000000a00 */
[----:B-1----:R-:W-:Y:S04]  /*5680*/  @P2 IMAD R0, R70, UR36, RZ ;  /* 0x0000002446002c24 */ /* 0x002fe8000f8e02ff */
[----:B----4-:R-:W-:Y:S05]  /*5690*/  @P2 IMAD.WIDE R2, R0, 0x4, R2 ;  /* 0x0000000400022825 */ /* 0x010fea00078e0202 */
[----:B--2--5:R2:W5:Y:S02]  /*56a0*/  @P2 LDG.E R38, desc[UR6][R2.64] ;  /* 0x0000000602262981 */ /* 0x024564000c1e1900 */
[----:B--2---:R-:W4:Y:S02]  /*56b0*/  @!P2 LDC R38, c[0x0][0x8a0] ;  /* 0x00022800ff26ab82 */ /* 0x004f240000000800 */
.L_x_91:
[----:B---3-5:R-:W-:Y:S01]  /*56c0*/  @P0 FSETP.NEU.AND P4, PT, R39, RZ, PT ;  /* 0x000000ff2700020b */ /* 0x028fe20003f8d000 */
[----:B-1----:R-:W-:Y:S01]  /*56d0*/  IMAD.U32 R0, RZ, RZ, UR4 ;  /* 0x00000004ff007e24 */ /* 0x002fe2000f8e00ff */
[----:B------:R-:W-:Y:S01]  /*56e0*/  @P0 LOP3.LUT P2, RZ, R79, 0xff, RZ, 0xc0, !PT ;  /* 0x000000ff4fff0812 */ /* 0x000fe2000784c0ff */
[----:B------:R-:W-:Y:S01]  /*56f0*/  BSSY B1, `(.L_x_92) ;  /* 0x0000039000017945 */ /* 0x000fe20003800000 */
[----:B------:R-:W-:Y:S02]  /*5700*/  @P0 SEL R2, RZ, 0xffffffff, P4 ;  /* 0xffffffffff020807 */ /* 0x000fe40002000000 */
[----:B------:R-:W-:Y:S02]  /*5710*/  CS2R R66, SRZ ;  /* 0x0000000000427805 */ /* 0x000fe4000001ff00 */
[----:B------:R-:W-:Y:S02]  /*5720*/  LEA R22, R36, UR44, 0x3 ;  /* 0x0000002c24167c11 */ /* 0x000fe4000f8e18ff */
[----:B------:R-:W-:Y:S02]  /*5730*/  CS2R R64, SRZ ;  /* 0x0000000000407805 */ /* 0x000fe4000001ff00 */
[----:B------:R-:W-:Y:S02]  /*5740*/  @P1 SEL R2, R0, R2, !P2 ;  /* 0x0000000200021207 */ /* 0x000fe40005000000 */
[----:B------:R-:W-:Y:S02]  /*5750*/  CS2R R18, SRZ ;  /* 0x0000000000127805 */ /* 0x000fe4000001ff00 */
[----:B------:R-:W-:Y:S02]  /*5760*/  SHF.L.U32 R3, R84, 0x1f, RZ ;  /* 0x0000001f54037819 */ /* 0x000fe400000006ff */
[----:B------:R-:W-:Y:S02]  /*5770*/  CS2R R16, SRZ ;  /* 0x0000000000107805 */ /* 0x000fe4000001ff00 */
[----:B------:R-:W-:Y:S02]  /*5780*/  @P0 LOP3.LUT R2, R2, 0x1, RZ, 0xc0, !PT ;  /* 0x0000000102020812 */ /* 0x000fe400078ec0ff */
[----:B------:R-:W-:Y:S02]  /*5790*/  PLOP3.LUT P5, PT, PT, PT, PT, 0x8, 0x80 ;  /* 0x000000000080781c */ /* 0x000fe40003fae170 */
[----:B------:R-:W-:Y:S02]  /*57a0*/  ISETP.NE.U32.OR P1, PT, R2, 0x1, !P0 ;  /* 0x000000010200780c */ /* 0x000fe40004725470 */
[----:B------:R-:W-:Y:S11]  /*57b0*/  LEA.HI R2, R36, R36, RZ, 0x1 ;  /* 0x0000002424027211 */ /* 0x000ff600078f08ff */
[----:B------:R-:W-:Y:S04]  /*57c0*/  @P1 SHF.L.U32 R0, R82, 0x1f, RZ ;  /* 0x0000001f52001819 */ /* 0x000fe800000006ff */
[----:B------:R1:W2:Y:S01]  /*57d0*/  @P1 SYNCS.PHASECHK.TRANS64.TRYWAIT P0, [UR44+0x50], R0 ;  /* 0x00005000ff0015a7 */ /* 0x0002a2000800112c */
[----:B------:R3:W3:Y:S01]  /*57e0*/  SYNCS.PHASECHK.TRANS64.TRYWAIT P4, [R22+URZ+0x90], R3 ;  /* 0x00009003160075a7 */ /* 0x0006e200080811ff */
[C---:B-1----:R-:W-:Y:S01]  /*57f0*/  IMAD.SHL.U32 R0, R2.reuse, 0x20, RZ ;  /* 0x0000002002007824 */ /* 0x042fe200078e00ff */
[----:B------:R-:W-:Y:S04]  /*5800*/  LOP3.LUT R2, R2, 0xffe, RZ, 0xc0, !PT ;  /* 0x00000ffe02027812 */ /* 0x000fe800078ec0ff */
[----:B------:R-:W-:Y:S01]  /*5810*/  LOP3.LUT R0, R0, 0xffffffc0, RZ, 0xc0, !PT ;  /* 0xffffffc000007812 */ /* 0x000fe200078ec0ff */
[----:B------:R-:W-:Y:S04]  /*5820*/  IMAD.IADD R2, R36, 0x1, -R2 ;  /* 0x0000000124027824 */ /* 0x000fe800078e0a02 */
[----:B------:R-:W-:Y:S04]  /*5830*/  IMAD.IADD R0, R37, 0x1, R0 ;  /* 0x0000000125007824 */ /* 0x000fe800078e0200 */
[----:B------:R-:W-:Y:S01]  /*5840*/  IMAD R2, R2, 0x100000, R0 ;  /* 0x0010000002027824 */ /* 0x000fe200078e0200 */
[----:B--2---:R-:W-:Y:S01]  /*5850*/  @P1 PLOP3.LUT P5, PT, P0, PT, PT, 0x8, 0x80 ;  /* 0x000000000080181c */ /* 0x004fe200007ae170 */
[----:B------:R-:W-:Y:S01]  /*5860*/  @!UPT UIADD3 URZ, UPT, UPT, URZ, URZ, URZ ;  /* 0x000000fffffff290 */ /* 0x000fe2000fffe0ff */
[----:B---3--:R-:W-:Y:S11]  /*5870*/  @!P1 BRA `(.L_x_93) ;  /* 0x0000000000809947 */ /* 0x008ff60003800000 */
[----:B------:R-:W-:Y:S01]  /*5880*/  ISETP.NE.U32.AND P0, PT, RZ, UR58, PT ;  /* 0x0000003aff007c0c */ /* 0x000fe2000bf05070 */
[----:B------:R-:W-:Y:S01]  /*5890*/  BSSY B0, `(.L_x_94) ;  /* 0x0000012000007945 */ /* 0x000fe20003800000 */
[----:B------:R-:W-:Y:S02]  /*58a0*/  FSETP.NEU.AND P2, PT, R39, RZ, PT ;  /* 0x000000ff2700720b */ /* 0x000fe40003f4d000 */
[----:B------:R-:W-:Y:S02]  /*58b0*/  CS2R R18, SRZ ;  /* 0x0000000000127805 */ /* 0x000fe4000001ff00 */
[----:B------:R-:W-:Y:S02]  /*58c0*/  ISETP.NE.AND.EX P0, PT, RZ, UR59, PT, P0 ;  /* 0x0000003bff007c0c */ /* 0x000fe4000bf05300 */
[----:B------:R-:W-:Y:S02]  /*58d0*/  CS2R R16, SRZ ;  /* 0x0000000000107805 */ /* 0x000fe4000001ff00 */
[----:B------:R-:W-:Y:S02]  /*58e0*/  LOP3.LUT P1, RZ, R79, 0xff, RZ, 0xc0, !PT ;  /* 0x000000ff4fff7812 */ /* 0x000fe4000782c0ff */
[----:B------:R-:W-:Y:S02]  /*58f0*/  CS2R R66, SRZ ;  /* 0x0000000000427805 */ /* 0x000fe4000001ff00 */
[----:B------:R-:W-:Y:S02]  /*5900*/  SEL R0, RZ, 0xffffffff, P2 ;  /* 0xffffffffff007807 */ /* 0x000fe40001000000 */
[----:B------:R-:W-:Y:S02]  /*5910*/  CS2R R64, SRZ ;  /* 0x0000000000407805 */ /* 0x000fe4000001ff00 */
[----:B------:R-:W-:Y:S04]  /*5920*/  SEL R4, RZ, 0xffffffff, P0 ;  /* 0xffffffffff047807 */ /* 0x000fe80000000000 */
[----:B------:R-:W-:Y:S04]  /*5930*/  @P3 SEL R0, R4, R0, !P1 ;  /* 0x0000000004003207 */ /* 0x000fe80004800000 */
[----:B------:R-:W-:Y:S04]  /*5940*/  LOP3.LUT R0, R0, 0x1, RZ, 0xc0, !PT ;  /* 0x0000000100007812 */ /* 0x000fe800078ec0ff */
[----:B------:R-:W-:Y:S01]  /*5950*/  ISETP.NE.U32.AND P0, PT, R0, 0x1, PT ;  /* 0x000000010000780c */ /* 0x000fe20003f05070 */
[----:B------:R-:W-:Y:S01]  /*5960*/  @!UPT UIADD3 URZ, UPT, UPT, URZ, URZ, URZ ;  /* 0x000000fffffff290 */ /* 0x000fe2000fffe0ff */
[----:B------:R-:W-:Y:S11]  /*5970*/  @!P5 BRA `(.L_x_95) ;  /* 0x00000000000cd947 */ /* 0x000ff60003800000 */
[----:B------:R-:W-:Y:S04]  /*5980*/  SHF.L.U32 R4, R82, 0x1f, RZ ;  /* 0x0000001f52047819 */ /* 0x000fe800000006ff */
[----:B------:R-:W1:Y:S02]  /*5990*/  SYNCS.PHASECHK.TRANS64.TRYWAIT P1, [UR44+0x50], R4 ;  /* 0x00005004ff0075a7 */ /* 0x000e64000802112c */
[----:B-1----:R-:W-:Y:S05]  /*59a0*/  @!P1 BRA `(.L_x_96) ;  /* 0x0000001400689947 */ /* 0x002fea0003800000 */
.L_x_95:
[----:B------:R-:W-:Y:S05]  /*59b0*/  BSYNC B0 ;  /* 0x0000000000007941 */ /* 0x000fea0003800000 */
.L_x_94:
[----:B------:R2:W3:Y:S01]  /*59c0*/  @P0 LDS.128 R16, [R78+UR44+0x200] ;  /* 0x0002002c4e100984 */ /* 0x0004e20008000c00 */
[----:B------:R-:W-:Y:S01]  /*59d0*/  UIADD3 UR4, UPT, UPT, UR44, 0x58, URZ ;  /* 0x000000582c047890 */ /* 0x000fe2000fffe0ff */
[----:B------:R-:W-:Y:S02]  /*59e0*/  LOP3.LUT R82, R82, 0x1, RZ, 0x3c, !PT ;  /* 0x0000000152527812 */ /* 0x000fe400078e3cff */
[----:B------:R2:W1:Y:S01]  /*59f0*/  @P0 LDS.128 R64, [R77+0x10] ;  /* 0x000010004d400984 */ /* 0x0004620000000c00 */
[----:B------:R-:W-:Y:S01]  /*5a00*/  UPRMT UR4, UR48, 0x654, UR4 ;  /* 0x0000065430047896 */ /* 0x000fe20008000004 */
[----:B------:R-:W-:Y:S01]  /*5a10*/  @!PT LDS RZ, [RZ] ;  /* 0x00000000fffff984 */ /* 0x000fe20000000800 */
[----:B------:R-:W-:Y:S01]  /*5a20*/  @!PT LDS RZ, [RZ] ;  /* 0x00000000fffff984 */ /* 0x000fe20000000800 */
[----:B------:R-:W-:Y:S01]  /*5a30*/  @!PT LDS RZ, [RZ] ;  /* 0x00000000fffff984 */ /* 0x000fe20000000800 */
[----:B------:R-:W-:Y:S01]  /*5a40*/  @!PT LDS RZ, [RZ] ;  /* 0x00000000fffff984 */ /* 0x000fe20000000800 */
[----:B------:R5:W-:Y:S06]  /*5a50*/  MEMBAR.ALL.CTA ;  /* 0x0000000000007992 */ /* 0x000bec0000008000 */
[----:B-----5:R-:W5:Y:S02]  /*5a60*/  FENCE.VIEW.ASYNC.S ;  /* 0x00000000000073c6 */ /* 0x020f640000000000 */
[----:B-----5:R-:W-:Y:S03]  /*5a70*/  SYNCS.ARRIVE.TRANS64.RED.A1T0 RZ, [UR4], RZ ;  /* 0x000000ffffff79a7 */ /* 0x020fe60008100404 */
.L_x_93:
[----:B------:R-:W-:Y:S05]  /*5a80*/  BSYNC B1 ;  /* 0x0000000000017941 */ /* 0x000fea0003800000 */
.L_x_92:
[----:B-1----:R-:W-:Y:S04]  /*5a90*/  SHF.R.U32.HI R0, RZ, 0x15, R2 ;  /* 0x00000015ff007819 */ /* 0x002fe80000011602 */
[----:B------:R-:W-:Y:S01]  /*5aa0*/  LOP3.LUT P0, RZ, R0, 0x3, R80, 0x48, !PT ;  /* 0x0000000300ff7812 */ /* 0x000fe20007804850 */
[----:B------:R-:W-:Y:S01]  /*5ab0*/  @!UPT UIADD3 URZ, UPT, UPT, URZ, URZ, URZ ;  /* 0x000000fffffff290 */ /* 0x000fe2000fffe0ff */
[----:B------:R-:W-:Y:S11]  /*5ac0*/  @P4 BRA `(.L_x_97) ;  /* 0x0000000000084947 */ /* 0x000ff60003800000 */
[----:B------:R-:W1:Y:S02]  /*5ad0*/  SYNCS.PHASECHK.TRANS64.TRYWAIT P1, [R22+URZ+0x90], R3 ;  /* 0x00009003160075a7 */ /* 0x000e6400080211ff */
[----:B-1----:R-:W-:Y:S05]  /*5ae0*/  @!P1 BRA `(.L_x_98) ;  /* 0x0000001400309947 */ /* 0x002fea0003800000 */
.L_x_97:
[----:B------:R-:W-:Y:S05]  /*5af0*/  @!P0 BRA `(.L_x_99) ;  /* 0x0000000000408947 */ /* 0x000fea0003800000 */
[----:B------:R-:W1:Y:S01]  /*5b00*/  LDCU.64 UR8, c[0x4][0x70] ;  /* 0x01000e00ff0877ac */ /* 0x000e620008000a00 */
[----:B------:R-:W-:Y:S01]  /*5b10*/  MOV R15, 0x0 ;  /* 0x00000000000f7802 */ /* 0x000fe20000000f00 */
[----:B------:R-:W-:Y:S02]  /*5b20*/  HFMA2 R12, -RZ, RZ, 0, 5.9604644775390625e-08 ;  /* 0x00000001ff0c7431 */ /* 0x000fe400000001ff */
[----:B------:R-:W-:Y:S02]  /*5b30*/  IMAD.MOV.U32 R8, RZ, RZ, 0x192 ;  /* 0x00000192ff087424 */ /* 0x000fe400078e00ff */
[----:B------:R-:W-:Y:S01]  /*5b40*/  IMAD.MOV.U32 R13, RZ, RZ, RZ ;  /* 0x000000ffff0d7224 */ /* 0x000fe200078e00ff */
[----:B------:R-:W5:Y:S01]  /*5b50*/  LDCU.64 UR6, c[0x4][0x78] ;  /* 0x01000f00ff0677ac */ /* 0x000f620008000a00 */
[----:B------:R-:W2:Y:S01]  /*5b60*/  LDC.64 R14, c[0x4][R15] ;  /* 0x010000000f0e7b82 */ /* 0x000ea20000000a00 */
[----:B------:R-:W3:Y:S01]  /*5b70*/  LDCU.64 UR4, c[0x4][0x10] ;  /* 0x01000200ff0477ac */ /* 0x000ee20008000a00 */
[----:B-1----:R-:W-:Y:S01]  /*5b80*/  MOV R5, UR9 ;  /* 0x0000000900057c02 */ /* 0x002fe20008000f00 */
[----:B------:R-:W-:Y:S01]  /*5b90*/  IMAD.U32 R4, RZ, RZ, UR8 ;  /* 0x00000008ff047e24 */ /* 0x000fe2000f8e00ff */
[----:B-----5:R-:W-:Y:S01]  /*5ba0*/  MOV R7, UR7 ;  /* 0x0000000700077c02 */ /* 0x020fe20008000f00 */
[----:B------:R-:W-:Y:S01]  /*5bb0*/  IMAD.U32 R6, RZ, RZ, UR6 ;  /* 0x00000006ff067e24 */ /* 0x000fe2000f8e00ff */
[----:B---3--:R-:W-:Y:S01]  /*5bc0*/  MOV R11, UR5 ;  /* 0x00000005000b7c02 */ /* 0x008fe20008000f00 */
[----:B------:R-:W-:Y:S02]  /*5bd0*/  IMAD.U32 R10, RZ, RZ, UR4 ;  /* 0x00000004ff0a7e24 */ /* 0x000fe4000f8e00ff */
[----:B------:R-:W-:Y:S07]  /*5be0*/  LEPC R20, `(.L_x_99) ;  /* 0x000000001014794e */ /* 0x000fee0000000000 */
[----:B--2-4-:R-:W-:Y:S05]  /*5bf0*/  CALL.ABS.NOINC R14 ;  /* 0x000000000e007343 */ /* 0x014fea0003c00000 */
.L_x_99:
[----:B------:R-:W-:Y:S01]  /*5c00*/  LOP3.LUT P0, RZ, R76, 0x60, RZ, 0xc0, !PT ;  /* 0x000000604cff7812 */ /* 0x000fe2000780c0ff */
[----:B------:R-:W-:Y:S05]  /*5c10*/  WARPSYNC.ALL ;  /* 0x0000000000007948 */ /* 0x000fea0003800000 */
[----:B------:R-:W-:Y:S01]  /*5c20*/  R2UR UR4, R2 ;  /* 0x00000000020472ca */ /* 0x000fe200000e0000 */
[----:B------:R-:W-:Y:S01]  /*5c30*/  BSSY.RECONVERGENT B0, `(.L_x_100) ;  /* 0x000009f000007945 */ /* 0x000fe20003800200 */
[-C--:B---3--:R-:W-:Y:S02]  /*5c40*/  F2FP.F16.E4M3.UNPACK_B R2, R16.reuse ;  /* 0x00000010ff02723e */ /* 0x088fe400020006ff */
[----:B------:R-:W-:Y:S02]  /*5c50*/  F2FP.F16.E4M3.UNPACK_B R16, R16.H1 ;  /* 0x00000010ff10723e */ /* 0x000fe400030006ff */
[----:B------:R-:W-:Y:S01]  /*5c60*/  R2UR UR5, R22 ;  /* 0x00000000160572ca */ /* 0x000fe200000e0000 */
[----:B------:R-:W-:Y:S01]  /*5c70*/  HADD2.F32 R0, -RZ, R2.H0_H0 ;  /* 0x20000002ff007230 */ /* 0x000fe20000004100 */
[-C--:B------:R-:W-:Y:S01]  /*5c80*/  F2FP.F16.E4M3.UNPACK_B R42, R17.reuse ;  /* 0x00000011ff2a723e */ /* 0x080fe200020006ff */
[--C-:B------:R-:W-:Y:S01]  /*5c90*/  HADD2.F32 R3, -RZ, R16.reuse.H0_H0 ;  /* 0x20000010ff037230 */ /* 0x100fe20000004100 */
[----:B------:R-:W-:Y:S01]  /*5ca0*/  F2FP.F16.E4M3.UNPACK_B R44, R17.H1 ;  /* 0x00000011ff2c723e */ /* 0x000fe200030006ff */
[----:B------:R-:W-:Y:S01]  /*5cb0*/  HADD2.F32 R40, -RZ, R16.H1_H1 ;  /* 0x30000010ff287230 */ /* 0x000fe20000004100 */
[-C--:B------:R-:W-:Y:S01]  /*5cc0*/  F2FP.F16.E4M3.UNPACK_B R46, R18.reuse ;  /* 0x00000012ff2e723e */ /* 0x080fe200020006ff */
[----:B------:R-:W-:Y:S01]  /*5cd0*/  HADD2.F32 R2, -RZ, R2.H1_H1 ;  /* 0x30000002ff027230 */ /* 0x000fe20000004100 */
[----:B------:R-:W-:Y:S01]  /*5ce0*/  F2FP.F16.E4M3.UNPACK_B R48, R18.H1 ;  /* 0x00000012ff30723e */ /* 0x000fe200030006ff */
[--C-:B------:R-:W-:Y:S01]  /*5cf0*/  HADD2.F32 R41, -RZ, R42.reuse.H0_H0 ;  /* 0x2000002aff297230 */ /* 0x100fe20000004100 */
[-C--:B------:R-:W-:Y:S01]  /*5d00*/  F2FP.F16.E4M3.UNPACK_B R50, R19.reuse ;  /* 0x00000013ff32723e */ /* 0x080fe200020006ff */
[----:B------:R-:W-:Y:S01]  /*5d10*/  HADD2.F32 R42, -RZ, R42.H1_H1 ;  /* 0x3000002aff2a7230 */ /* 0x000fe20000004100 */
[----:B------:R-:W-:Y:S01]  /*5d20*/  F2FP.F16.E4M3.UNPACK_B R52, R19.H1 ;  /* 0x00000013ff34723e */ /* 0x000fe200030006ff */
[----:B------:R-:W-:Y:S01]  /*5d30*/  HADD2.F32 R43, -RZ, R44.H0_H0 ;  /* 0x2000002cff2b7230 */ /* 0x000fe20000004100 */
[----:B------:R-:W-:Y:S01]  /*5d40*/  LDTM.16dp32bit_t0_t15.x32 R4, tmem[UR4] ;  /* 0x00000004000479ee */ /* 0x000fe20008a80000 */
[----:B------:R-:W1:Y:S01]  /*5d50*/  LDTM.16dp32bit_t16_t31.x32 R4, tmem[UR4+0x20] ;  /* 0x00002004000479ee */ /* 0x000e620008aa0000 */
[----:B------:R-:W-:Y:S01]  /*5d60*/  NOP ;  /* 0x0000000000007918 */ /* 0x000fe20000000000 */
[----:B------:R-:W-:Y:S01]  /*5d70*/  UIADD3 UR4, UPT, UPT, UR5, 0xb0, URZ ;  /* 0x000000b005047890 */ /* 0x000fe2000fffe0ff */
[--C-:B------:R-:W-:Y:S01]  /*5d80*/  HADD2.F32 R45, -RZ, R46.reuse.H0_H0 ;  /* 0x2000002eff2d7230 */ /* 0x100fe20000004100 */
[----:B------:R-:W-:Y:S01]  /*5d90*/  F2FP.F16.E4M3.UNPACK_B R54, R64 ;  /* 0x00000040ff36723e */ /* 0x000fe200020006ff */
[----:B------:R-:W-:Y:S01]  /*5da0*/  HADD2.F32 R46, -RZ, R46.H1_H1 ;  /* 0x3000002eff2e7230 */ /* 0x000fe20000004100 */
[----:B------:R-:W-:Y:S01]  /*5db0*/  UPRMT UR4, UR48, 0x654, UR4 ;  /* 0x0000065430047896 */ /* 0x000fe20008000004 */
[--C-:B------:R-:W-:Y:S01]  /*5dc0*/  HADD2.F32 R49, -RZ, R50.reuse.H0_H0 ;  /* 0x20000032ff317230 */ /* 0x100fe20000004100 */
[-C--:B------:R-:W-:Y:S01]  /*5dd0*/  F2FP.F16.E4M3.UNPACK_B R58, R65.reuse ;  /* 0x00000041ff3a723e */ /* 0x080fe200020006ff */
[----:B------:R-:W-:Y:S01]  /*5de0*/  HADD2.F32 R50, -RZ, R50.H1_H1 ;  /* 0x30000032ff327230 */ /* 0x000fe20000004100 */
[----:B------:R-:W-:Y:S01]  /*5df0*/  F2FP.F16.E4M3.UNPACK_B R62, R66 ;  /* 0x00000042ff3e723e */ /* 0x000fe200020006ff */
[--C-:B------:R-:W-:Y:S01]  /*5e00*/  HADD2.F32 R53, -RZ, R54.reuse.H0_H0 ;  /* 0x20000036ff357230 */ /* 0x100fe20000004100 */
[----:B------:R-:W-:Y:S01]  /*5e10*/  F2FP.F16.E4M3.UNPACK_B R56, R64.H1 ;  /* 0x00000040ff38723e */ /* 0x000fe200030006ff */
[----:B------:R-:W-:Y:S01]  /*5e20*/  HADD2.F32 R54, -RZ, R54.H1_H1 ;  /* 0x30000036ff367230 */ /* 0x000fe20000004100 */
[----:B------:R-:W-:Y:S01]  /*5e30*/  F2FP.F16.E4M3.UNPACK_B R60, R65.H1 ;  /* 0x00000041ff3c723e */ /* 0x000fe200030006ff */
[----:B-1----:R-:W-:Y:S01]  /*5e40*/  SYNCS.ARRIVE.TRANS64.RED.A1T0 RZ, [UR4], RZ ;  /* 0x000000ffffff79a7 */ /* 0x002fe20008100404 */
[--C-:B------:R-:W-:Y:S01]  /*5e50*/  HADD2.F32 R57, -RZ, R58.reuse.H0_H0 ;  /* 0x2000003aff397230 */ /* 0x100fe20000004100 */
[-C--:B------:R-:W-:Y:S01]  /*5e60*/  F2FP.F16.E4M3.UNPACK_B R65, R67.reuse ;  /* 0x00000043ff41723e */ /* 0x080fe200020006ff */
[----:B------:R-:W-:Y:S01]  /*5e70*/  HADD2.F32 R58, -RZ, R58.H1_H1 ;  /* 0x3000003aff3a7230 */ /* 0x000fe20000004100 */
[----:B------:R-:W-:Y:S01]  /*5e80*/  F2FP.F16.E4M3.UNPACK_B R64, R66.H1 ;  /* 0x00000042ff40723e */ /* 0x000fe200030006ff */
[--C-:B------:R-:W-:Y:S01]  /*5e90*/  HADD2.F32 R61, -RZ, R62.reuse.H0_H0 ;  /* 0x2000003eff3d7230 */ /* 0x100fe20000004100 */
[----:B------:R-:W-:Y:S01]  /*5ea0*/  F2FP.F16.E4M3.UNPACK_B R67, R67.H1 ;  /* 0x00000043ff43723e */ /* 0x000fe200030006ff */
[----:B------:R-:W-:Y:S01]  /*5eb0*/  HADD2.F32 R62, -RZ, R62.H1_H1 ;  /* 0x3000003eff3e7230 */ /* 0x000fe20000004100 */
[----:B------:R-:W-:Y:S01]  /*5ec0*/  IADD3 R36, PT, PT, R36, 0x1, RZ ;  /* 0x0000000124247810 */ /* 0x000fe20007ffe0ff */
[C---:B----4-:R-:W-:Y:S01]  /*5ed0*/  FMUL R4, R38.reuse, R4 ;  /* 0x0000000426047220 */ /* 0x050fe20000400000 */
[C---:B------:R-:W-:Y:S01]  /*5ee0*/  FMUL R5, R38.reuse, R5 ;  /* 0x0000000526057220 */ /* 0x040fe20000400000 */
[C---:B------:R-:W-:Y:S01]  /*5ef0*/  FMUL R8, R38.reuse, R8 ;  /* 0x0000000826087220 */ /* 0x040fe20000400000 */
[C---:B------:R-:W-:Y:S01]  /*5f00*/  FMUL R9, R38.reuse, R9 ;  /* 0x0000000926097220 */ /* 0x040fe20000400000 */
[C---:B------:R-:W-:Y:S01]  /*5f10*/  FFMA R4, R39.reuse, R0, R4 ;  /* 0x0000000027047223 */ /* 0x040fe20000000004 */
[C---:B------:R-:W-:Y:S01]  /*5f20*/  FFMA R5, R39.reuse, R2, R5 ;  /* 0x0000000227057223 */ /* 0x040fe20000000005 */
[C---:B------:R-:W-:Y:S01]  /*5f30*/  FMUL R12, R38.reuse, R12 ;  /* 0x0000000c260c7220 */ /* 0x040fe20000400000 */
        /* <DEDUP_REMOVED lines=10> */
[----:B------:R-:W-:Y:S02]  /*5fe0*/  HADD2.F32 R44, -RZ, R44.H1_H1 ;  /* 0x3000002cff2c7230 */ /* 0x000fe40000004100 */
[C---:B------:R-:W-:Y:S01]  /*5ff0*/  FMUL R10, R38.reuse, R10 ;  /* 0x0000000a260a7220 */ /* 0x040fe20000400000 */
[C---:B------:R-:W-:Y:S01]  /*6000*/  FFMA R6, R39.reuse, R3, R6 ;  /* 0x0000000327067223 */ /* 0x040fe20000000006 */
[C---:B------:R-:W-:Y:S01]  /*6010*/  FFMA R7, R39.reuse, R40, R7 ;  /* 0x0000002827077223 */ /* 0x040fe20000000007 */
[C---:B------:R-:W-:Y:S01]  /*6020*/  FFMA R8, R39.reuse, R41, R8 ;  /* 0x0000002927087223 */ /* 0x040fe20000000008 */
[C---:B------:R-:W-:Y:S01]  /*6030*/  FFMA R9, R39.reuse, R42, R9 ;  /* 0x0000002a27097223 */ /* 0x040fe20000000009 */
[----:B------:R-:W-:Y:S01]  /*6040*/  FFMA R10, R39, R43, R10 ;  /* 0x0000002b270a7223 */ /* 0x000fe2000000000a */
[--C-:B------:R-:W-:Y:S01]  /*6050*/  HADD2.F32 R40, -RZ, R65.reuse.H0_H0 ;  /* 0x20000041ff287230 */ /* 0x100fe20000004100 */
[----:B------:R-:W-:Y:S01]  /*6060*/  F2FP.SATFINITE.E4M3.F32.PACK_AB_MERGE_C R86, R7, R6, RZ ;  /* 0x000000060756723e */ /* 0x000fe200048070ff */
[C---:B------:R-:W-:Y:S01]  /*6070*/  FMUL R7, R38.reuse, R24 ;  /* 0x0000001826077220 */ /* 0x040fe20000400000 */
[C---:B------:R-:W-:Y:S01]  /*6080*/  FMUL R24, R38.reuse, R29 ;  /* 0x0000001d26187220 */ /* 0x040fe20000400000 */
[C---:B------:R-:W-:Y:S01]  /*6090*/  FMUL R29, R38.reuse, R34 ;  /* 0x00000022261d7220 */ /* 0x040fe20000400000 */
[----:B------:R-:W-:Y:S02]  /*60a0*/  HADD2.F32 R65, -RZ, R65.H1_H1 ;  /* 0x30000041ff417230 */ /* 0x000fe40000004100 */
[C---:B------:R-:W-:Y:S01]  /*60b0*/  FMUL R11, R38.reuse, R11 ;  /* 0x0000000b260b7220 */ /* 0x040fe20000400000 */
[--C-:B------:R-:W-:Y:S02]  /*60c0*/  HADD2.F32 R47, -RZ, R48.reuse.H0_H0 ;  /* 0x20000030ff2f7230 */ /* 0x100fe40000004100 */
[C---:B------:R-:W-:Y:S01]  /*60d0*/  FMUL R14, R38.reuse, R14 ;  /* 0x0000000e260e7220 */ /* 0x040fe20000400000 */
[----:B------:R-:W-:Y:S02]  /*60e0*/  HADD2.F32 R48, -RZ, R48.H1_H1 ;  /* 0x30000030ff307230 */ /* 0x000fe40000004100 */
[C---:B------:R-:W-:Y:S01]  /*60f0*/  FFMA R11, R39.reuse, R44, R11 ;  /* 0x0000002c270b7223 */ /* 0x040fe2000000000b */
[C---:B------:R-:W-:Y:S01]  /*6100*/  FFMA R12, R39.reuse, R45, R12 ;  /* 0x0000002d270c7223 */ /* 0x040fe2000000000c */
[C---:B------:R-:W-:Y:S01]  /*6110*/  FFMA R13, R39.reuse, R46, R13 ;  /* 0x0000002e270d7223 */ /* 0x040fe2000000000d */
[----:B------:R-:W-:Y:S01]  /*6120*/  FFMA R14, R39, R47, R14 ;  /* 0x0000002f270e7223 */ /* 0x000fe2000000000e */
[C---:B------:R-:W-:Y:S01]  /*6130*/  FMUL R15, R38.reuse, R15 ;  /* 0x0000000f260f7220 */ /* 0x040fe20000400000 */
[--C-:B------:R-:W-:Y:S01]  /*6140*/  HADD2.F32 R51, -RZ, R52.reuse.H0_H0 ;  /* 0x20000034ff337230 */ /* 0x100fe20000004100 */
[----:B------:R-:W-:Y:S01]  /*6150*/  F2FP.SATFINITE.E4M3.F32.PACK_AB_MERGE_C R10, R11, R10, RZ ;  /* 0x0000000a0b0a723e */ /* 0x000fe200048070ff */
[----:B------:R-:W-:Y:S02]  /*6160*/  HADD2.F32 R52, -RZ, R52.H1_H1 ;  /* 0x30000034ff347230 */ /* 0x000fe40000004100 */
[C---:B------:R-:W-:Y:S01]  /*6170*/  FFMA R15, R39.reuse, R48, R15 ;  /* 0x00000030270f7223 */ /* 0x040fe2000000000f */
[C---:B------:R-:W-:Y:S01]  /*6180*/  FFMA R16, R39.reuse, R49, R16 ;  /* 0x0000003127107223 */ /* 0x040fe20000000010 */
[C---:B------:R-:W-:Y:S01]  /*6190*/  FFMA R17, R39.reuse, R50, R17 ;  /* 0x0000003227117223 */ /* 0x040fe20000000011 */
[C---:B------:R-:W-:Y:S01]  /*61a0*/  FMUL R18, R38.reuse, R18 ;  /* 0x0000001226127220 */ /* 0x040fe20000400000 */
[C---:B------:R-:W-:Y:S01]  /*61b0*/  FMUL R19, R38.reuse, R19 ;  /* 0x0000001326137220 */ /* 0x040fe20000400000 */
[--C-:B------:R-:W-:Y:S02]  /*61c0*/  HADD2.F32 R55, -RZ, R56.reuse.H0_H0 ;  /* 0x20000038ff377230 */ /* 0x100fe40000004100 */
[C---:B------:R-:W-:Y:S01]  /*61d0*/  FMUL R3, R38.reuse, R22 ;  /* 0x0000001626037220 */ /* 0x040fe20000400000 */
[C---:B------:R-:W-:Y:S01]  /*61e0*/  FFMA R18, R39.reuse, R51, R18 ;  /* 0x0000003327127223 */ /* 0x040fe20000000012 */
[----:B------:R-:W-:Y:S02]  /*61f0*/  HADD2.F32 R56, -RZ, R56.H1_H1 ;  /* 0x30000038ff387230 */ /* 0x000fe40000004100 */
[C---:B------:R-:W-:Y:S01]  /*6200*/  FFMA R19, R39.reuse, R52, R19 ;  /* 0x0000003427137223 */ /* 0x040fe20000000013 */
[C---:B------:R-:W-:Y:S01]  /*6210*/  FMUL R6, R38.reuse, R23 ;  /* 0x0000001726067220 */ /* 0x040fe20000400000 */
[C---:B------:R-:W-:Y:S01]  /*6220*/  FFMA R0, R39.reuse, R53, R0 ;  /* 0x0000003527007223 */ /* 0x040fe20000000000 */
[C---:B------:R-:W-:Y:S01]  /*6230*/  FFMA R2, R39.reuse, R54, R2 ;  /* 0x0000003627027223 */ /* 0x040fe20000000002 */
[--C-:B------:R-:W-:Y:S02]  /*6240*/  HADD2.F32 R59, -RZ, R60.reuse.H0_H0 ;  /* 0x2000003cff3b7230 */ /* 0x100fe40000004100 */
[C---:B------:R-:W-:Y:S01]  /*6250*/  FFMA R3, R39.reuse, R55, R3 ;  /* 0x0000003727037223 */ /* 0x040fe20000000003 */
[----:B------:R-:W-:Y:S02]  /*6260*/  HADD2.F32 R60, -RZ, R60.H1_H1 ;  /* 0x3000003cff3c7230 */ /* 0x000fe40000004100 */
[C---:B------:R-:W-:Y:S01]  /*6270*/  FMUL R21, R38.reuse, R26 ;  /* 0x0000001a26157220 */ /* 0x040fe20000400000 */
[C---:B------:R-:W-:Y:S01]  /*6280*/  FMUL R22, R38.reuse, R27 ;  /* 0x0000001b26167220 */ /* 0x040fe20000400000 */
[C---:B------:R-:W-:Y:S01]  /*6290*/  FFMA R6, R39.reuse, R56, R6 ;  /* 0x0000003827067223 */ /* 0x040fe20000000006 */
[C---:B------:R-:W-:Y:S01]  /*62a0*/  FFMA R7, R39.reuse, R57, R7 ;  /* 0x0000003927077223 */ /* 0x040fe20000000007 */
[C---:B------:R-:W-:Y:S01]  /*62b0*/  FMUL R23, R38.reuse, R28 ;  /* 0x0000001c26177220 */ /* 0x040fe20000400000 */
[C---:B------:R-:W-:Y:S01]  /*62c0*/  FFMA R20, R39.reuse, R58, R20 ;  /* 0x0000003a27147223 */ /* 0x040fe20000000014 */
[--C-:B------:R-:W-:Y:S02]  /*62d0*/  HADD2.F32 R63, -RZ, R64.reuse.H0_H0 ;  /* 0x20000040ff3f7230 */ /* 0x100fe40000004100 */
[C---:B------:R-:W-:Y:S01]  /*62e0*/  FFMA R21, R39.reuse, R59, R21 ;  /* 0x0000003b27157223 */ /* 0x040fe20000000015 */
[----:B------:R-:W-:Y:S02]  /*62f0*/  HADD2.F32 R64, -RZ, R64.H1_H1 ;  /* 0x30000040ff407230 */ /* 0x000fe40000004100 */
[C---:B------:R-:W-:Y:S01]  /*6300*/  FFMA R22, R39.reuse, R60, R22 ;  /* 0x0000003c27167223 */ /* 0x040fe20000000016 */
[C---:B------:R-:W-:Y:S01]  /*6310*/  FMUL R26, R38.reuse, R31 ;  /* 0x0000001f261a7220 */ /* 0x040fe20000400000 */
[C---:B------:R-:W-:Y:S01]  /*6320*/  FMUL R27, R38.reuse, R32 ;  /* 0x00000020261b7220 */ /* 0x040fe20000400000 */
[C---:B------:R-:W-:Y:S01]  /*6330*/  FFMA R23, R39.reuse, R61, R23 ;  /* 0x0000003d27177223 */ /* 0x040fe20000000017 */
[----:B------:R-:W-:Y:S01]  /*6340*/  FMUL R28, R38, R33 ;  /* 0x00000021261c7220 */ /* 0x000fe20000400000 */
[C---:B------:R-:W-:Y:S01]  /*6350*/  FFMA R24, R39.reuse, R62, R24 ;  /* 0x0000003e27187223 */ /* 0x040fe20000000018 */
[--C-:B------:R-:W-:Y:S02]  /*6360*/  HADD2.F32 R66, -RZ, R67.reuse.H0_H0 ;  /* 0x20000043ff427230 */ /* 0x100fe40000004100 */
[C---:B------:R-:W-:Y:S01]  /*6370*/  FFMA R25, R39.reuse, R63, R25 ;  /* 0x0000003f27197223 */ /* 0x040fe20000000019 */
[----:B------:R-:W-:Y:S02]  /*6380*/  HADD2.F32 R67, -RZ, R67.H1_H1 ;  /* 0x30000043ff437230 */ /* 0x000fe40000004100 */
[----:B------:R-:W-:Y:S01]  /*6390*/  FFMA R26, R39, R64, R26 ;  /* 0x00000040271a7223 */ /* 0x000fe2000000001a */
[----:B------:R-:W-:Y:S01]  /*63a0*/  F2FP.SATFINITE.E4M3.F32.PACK_AB_MERGE_C R14, R15, R14, RZ ;  /* 0x0000000e0f0e723e */ /* 0x000fe200048070ff */
[----:B------:R-:W-:Y:S01]  /*63b0*/  FFMA R27, R39, R40, R27 ;  /* 0x00000028271b7223 */ /* 0x000fe2000000001b */
[----:B------:R-:W-:Y:S01]  /*63c0*/  F2FP.SATFINITE.E4M3.F32.PACK_AB_MERGE_C R18, R19, R18, RZ ;  /* 0x000000121312723e */ /* 0x000fe200048070ff */
[C---:B------:R-:W-:Y:S01]  /*63d0*/  FFMA R28, R39.reuse, R65, R28 ;  /* 0x00000041271c7223 */ /* 0x040fe2000000001c */
[C---:B------:R-:W-:Y:S01]  /*63e0*/  FFMA R29, R39.reuse, R66, R29 ;  /* 0x00000042271d7223 */ /* 0x040fe2000000001d */
[----:B------:R-:W-:Y:S01]  /*63f0*/  FFMA R30, R39, R67, R30 ;  /* 0x00000043271e7223 */ /* 0x000fe2000000001e */
[----:B------:R-:W-:Y:S02]  /*6400*/  F2FP.SATFINITE.E4M3.F32.PACK_AB_MERGE_C R32, R5, R4, R86 ;  /* 0x000000040520723e */ /* 0x000fe40004807056 */
[----:B------:R-:W-:Y:S02]  /*6410*/  F2FP.SATFINITE.E4M3.F32.PACK_AB_MERGE_C R33, R9, R8, R10 ;  /* 0x000000080921723e */ /* 0x000fe4000480700a */
[----:B------:R-:W-:Y:S02]  /*6420*/  F2FP.SATFINITE.E4M3.F32.PACK_AB_MERGE_C R34, R13, R12, R14 ;  /* 0x0000000c0d22723e */ /* 0x000fe4000480700e */
[----:B------:R-:W-:Y:S02]  /*6430*/  F2FP.SATFINITE.E4M3.F32.PACK_AB_MERGE_C R35, R17, R16, R18 ;  /* 0x000000101123723e */ /* 0x000fe40004807012 */
[----:B------:R-:W-:Y:S02]  /*6440*/  F2FP.SATFINITE.E4M3.F32.PACK_AB_MERGE_C R3, R6, R3, RZ ;  /* 0x000000030603723e */ /* 0x000fe400048070ff */
[----:B------:R-:W-:Y:S01]  /*6450*/  F2FP.SATFINITE.E4M3.F32.PACK_AB_MERGE_C R5, R22, R21, RZ ;  /* 0x000000151605723e */ /* 0x000fe200048070ff */
[----:B------:R1:W-:Y:S01]  /*6460*/  STS.128 [R78+UR44+0x1200], R32 ;  /* 0x001200204e007988 */ /* 0x0003e20008000c2c */
[----:B------:R-:W-:Y:S02]  /*6470*/  F2FP.SATFINITE.E4M3.F32.PACK_AB_MERGE_C R6, R26, R25, RZ ;  /* 0x000000191a06723e */ /* 0x000fe400048070ff */
[----:B------:R-:W-:Y:S02]  /*6480*/  F2FP.SATFINITE.E4M3.F32.PACK_AB_MERGE_C R29, R30, R29, RZ ;  /* 0x0000001d1e1d723e */ /* 0x000fe400048070ff */
[----:B------:R-:W-:Y:S02]  /*6490*/  F2FP.SATFINITE.E4M3.F32.PACK_AB_MERGE_C R5, R20, R7, R5 ;  /* 0x000000071405723e */ /* 0x000fe40004807005 */
[----:B------:R-:W-:Y:S02]  /*64a0*/  F2FP.SATFINITE.E4M3.F32.PACK_AB_MERGE_C R4, R2, R0, R3 ;  /* 0x000000000204723e */ /* 0x000fe40004807003 */
[----:B------:R-:W-:Y:S02]  /*64b0*/  F2FP.SATFINITE.E4M3.F32.PACK_AB_MERGE_C R6, R24, R23, R6 ;  /* 0x000000171806723e */ /* 0x000fe40004807006 */
[----:B------:R-:W-:Y:S05]  /*64c0*/  F2FP.SATFINITE.E4M3.F32.PACK_AB_MERGE_C R7, R28, R27, R29 ;  /* 0x0000001b1c07723e */ /* 0x000fea000480701d */
[----:B------:R1:W-:Y:S01]  /*64d0*/  STS.128 [R77+0x1010], R4 ;  /* 0x001010044d007388 */ /* 0x0003e20000000c00 */
[----:B------:R-:W-:Y:S01]  /*64e0*/  @!PT LDS RZ, [RZ] ;  /* 0x00000000fffff984 */ /* 0x000fe20000000800 */
[----:B------:R-:W-:Y:S01]  /*64f0*/  @!PT LDS RZ, [RZ] ;  /* 0x00000000fffff984 */ /* 0x000fe20000000800 */
[----:B------:R-:W-:Y:S01]  /*6500*/  @!PT LDS RZ, [RZ] ;  /* 0x00000000fffff984 */ /* 0x000fe20000000800 */
[----:B------:R-:W-:Y:S01]  /*6510*/  @!PT LDS RZ, [RZ] ;  /* 0x00000000fffff984 */ /* 0x000fe20000000800 */
[----:B------:R3:W-:Y:S07]  /*6520*/  MEMBAR.ALL.CTA ;  /* 0x0000000000007992 */ /* 0x0007ee0000008000 */
[----:B---3--:R-:W3:Y:S02]  /*6530*/  FENCE.VIEW.ASYNC.S ;  /* 0x00000000000073c6 */ /* 0x008ee40000000000 */
[----:B---3--:R-:W-:Y:S06]  /*6540*/  BAR.SYNC.DEFER_BLOCKING 0x1, 0x80 ;  /* 0x0042000000007b1d */ /* 0x008fec0000010000 */
[----:B------:R-:W-:Y:S05]  /*6550*/  @P0 BRA `(.L_x_101) ;  /* 0x0000000000300947 */ /* 0x000fea0003800000 */
[----:B------:R-:W-:Y:S02]  /*6560*/  UIADD3 UR4, UPT, UPT, UR44, 0x1200, URZ ;  /* 0x000012002c047890 */ /* 0x000fe4000fffe0ff */
[----:B------:R-:W-:Y:S02]  /*6570*/  USHF.L.U32 UR9, UR45, 0x6, URZ ;  /* 0x000000062d097899 */ /* 0x000fe400080006ff */
[----:B------:R-:W-:Y:S02]  /*6580*/  USHF.L.U32 UR10, UR46, 0x6, URZ ;  /* 0x000000062e0a7899 */ /* 0x000fe400080006ff */
[----:B------:R-:W-:Y:S01]  /*6590*/  MOV R85, UR4 ;  /* 0x0000000400557c02 */ /* 0x000fe20008000f00 */
[----:B------:R-:W-:Y:S01]  /*65a0*/  UIADD3 UR4, UP0, UPT, UR62, 0x680, URZ ;  /* 0x000006803e047890 */ /* 0x000fe2000ff1e0ff */
[----:B------:R-:W-:Y:S02]  /*65b0*/  UMOV UR11, UR36 ;  /* 0x00000024000b7c82 */ /* 0x000fe40008000000 */
[----:B------:R-:W-:Y:S01]  /*65c0*/  R2UR UR8, R85 ;  /* 0x00000000550872ca */ /* 0x000fe200000e0000 */
[----:B------:R-:W-:Y:S11]  /*65d0*/  UIADD3.X UR5, UPT, UPT, URZ, UR63, URZ, UP0, !UPT ;  /* 0x0000003fff057290 */ /* 0x000ff600087fe4ff */
[----:B------:R-:W-:Y:S01]  /*65e0*/  @!UPT UIADD3 URZ, UPT, UPT, URZ, URZ, URZ ;  /* 0x000000fffffff290 */ /* 0x000fe2000fffe0ff */
[----:B------:R3:W-:Y:S01]  /*65f0*/  UTMASTG.3D [UR8], [UR4] ;  /* 0x00000008040073b5 */ /* 0x0007e20008010000 */
[----:B------:R0:W-:Y:S01]  /*6600*/  UTMACMDFLUSH ;  /* 0x00000000000079b7 */ /* 0x0001e20000000000 */
[----:B---3--:R-:W-:Y:S04]  /*6610*/  DEPBAR.LE SB0, 0x0 ;  /* 0x000080000000791a */ /* 0x008fe80000000000 */
.L_x_101:
[----:B------:R-:W-:Y:S05]  /*6620*/  BSYNC.RECONVERGENT B0 ;  /* 0x0000000000007941 */ /* 0x000fea0003800200 */
.L_x_100:
[----:B------:R-:W-:Y:S01]  /*6630*/  BAR.SYNC.DEFER_BLOCKING 0x1, 0x80 ;  /* 0x0042000000007b1d */ /* 0x000fe20000010000 */
[----:B------:R-:W-:Y:S01]  /*6640*/  ISETP.NE.AND P0, PT, R81, 0x2, PT ;  /* 0x000000025100780c */ /* 0x000fe20003f05270 */
[----:B------:R-:W-:Y:S01]  /*6650*/  UISETP.NE.AND UP0, UPT, UR47, URZ, UPT ;  /* 0x000000ff2f00728c */ /* 0x000fe2000bf05270 */
[----:B------:R-:W-:Y:S01]  /*6660*/  ISETP.NE.AND P1, PT, R36, 0x4, PT ;  /* 0x000000042400780c */ /* 0x000fe20003f25270 */
[----:B------:R-:W-:Y:S01]  /*6670*/  UIADD3 UR45, UPT, UPT, UR37, UR57, URZ ;  /* 0x00000039252d7290 */ /* 0x000fe2000fffe0ff */
[----:B------:R-:W-:Y:S01]  /*6680*/  SEL R2, RZ, 0x1, P0 ;  /* 0x00000001ff027807 */ /* 0x000fe20000000000 */
[----:B------:R-:W-:Y:S01]  /*6690*/  UIADD3 UR46, UPT, UPT, UR38, UR60, URZ ;  /* 0x0000003c262e7290 */ /* 0x000fe2000fffe0ff */
[----:B------:R-:W-:Y:S02]  /*66a0*/  SEL R0, RZ, 0x1, P1 ;  /* 0x00000001ff007807 */ /* 0x000fe40000800000 */
[----:B------:R-:W-:Y:S02]  /*66b0*/  LOP3.LUT R83, R83, R2, RZ, 0x3c, !PT ;  /* 0x0000000253537212 */ /* 0x000fe400078e3cff */
[----:B------:R-:W-:Y:S02]  /*66c0*/  LOP3.LUT R84, R84, R0, RZ, 0x3c, !PT ;  /* 0x0000000054547212 */ /* 0x000fe400078e3cff */
[----:B------:R-:W-:Y:S02]  /*66d0*/  SEL R81, R81, RZ, P0 ;  /* 0x000000ff51517207 */ /* 0x000fe40000000000 */
[----:B------:R-:W-:Y:S01]  /*66e0*/  SEL R36, R36, RZ, P1 ;  /* 0x000000ff24247207 */ /* 0x000fe20000800000 */
[----:B------:R-:W-:Y:S01]  /*66f0*/  UMOV UR36, UR51 ;  /* 0x0000003300247c82 */ /* 0x000fe20008000000 */
[----:B------:R-:W-:Y:S05]  /*6700*/  BRA.U UP0, `(.L_x_102) ;  /* 0xffffffe5002c7547 */ /* 0x000fea000b83ffff */
[----:B------:R-:W-:Y:S05]  /*6710*/  EXIT ;  /* 0x000000000000794d */ /* 0x000fea0003800000 */
.L_x_24:
[----:B--2---:R2:W3:Y:S02]  /*6720*/  SYNCS.PHASECHK.TRANS64.TRYWAIT P0, [R0+URZ+0xe0], R2 ;  /* 0x0000e002000075a7 */ /* 0x0044e400080011ff */
[----:B---3--:R-:W-:Y:S05]  /*6730*/  @!P0 NANOSLEEP.SYNCS 0x989680 ;  /* 0x009896800000895d */ /* 0x008fea0003900000 */
[----:B------:R-:W3:Y:S02]  /*6740*/  @!P0 SYNCS.PHASECHK.TRANS64 P0, [R0+URZ+0xe0], R2 ;  /* 0x0000e002000085a7 */ /* 0x000ee400080010ff */
[----:B---3--:R-:W-:Y:S05]  /*6750*/  @!P0 BRA `(.L_x_24) ;  /* 0xfffffffc00f08947 */ /* 0x008fea000383ffff */
[----:B------:R-:W-:Y:S05]  /*6760*/  BRA `(.L_x_103) ;  /* 0xffffffb000347947 */ /* 0x000fea000383ffff */
.L_x_27:
[----:B-1----:R-:W-:-:S07]  /*6770*/  MOV R0, UR33 ;  /* 0x0000002100007c02 */ /* 0x002fce0008000f00 */
.L_x_104:
[----:B-1----:R1:W2:Y:S02]  /*6780*/  SYNCS.PHASECHK.TRANS64.TRYWAIT P0, [R0+URZ+0x28], R3 ;  /* 0x00002803000075a7 */ /* 0x0022a400080011ff */
[----:B--2---:R-:W-:Y:S05]  /*6790*/  @!P0 NANOSLEEP.SYNCS 0x989680 ;  /* 0x009896800000895d */ /* 0x004fea0003900000 */
[----:B------:R-:W2:Y:S02]  /*67a0*/  @!P0 SYNCS.PHASECHK.TRANS64 P0, [R0+URZ+0x28], R3 ;  /* 0x00002803000085a7 */ /* 0x000ea400080010ff */
[----:B--2---:R-:W-:Y:S05]  /*67b0*/  @!P0 BRA `(.L_x_104) ;  /* 0xfffffffc00f08947 */ /* 0x004fea000383ffff */
[----:B------:R-:W-:Y:S05]  /*67c0*/  BRA `(.L_x_26) ;  /* 0xffffffb0007c7947 */ /* 0x000fea000383ffff */
.L_x_34:
[----:B-1----:R-:W-:-:S07]  /*67d0*/  MOV R0, UR17 ;  /* 0x0000001100007c02 */ /* 0x002fce0008000f00 */
.L_x_105:
[----:B-1----:R1:W2:Y:S02]  /*67e0*/  SYNCS.PHASECHK.TRANS64.TRYWAIT P0, [R0+URZ+0x28], R3 ;  /* 0x00002803000075a7 */ /* 0x0022a400080011ff */
[----:B--2---:R-:W-:Y:S05]  /*67f0*/  @!P0 NANOSLEEP.SYNCS 0x989680 ;  /* 0x009896800000895d */ /* 0x004fea0003900000 */
[----:B------:R-:W2:Y:S02]  /*6800*/  @!P0 SYNCS.PHASECHK.TRANS64 P0, [R0+URZ+0x28], R3 ;  /* 0x00002803000085a7 */ /* 0x000ea400080010ff */
[----:B--2---:R-:W-:Y:S05]  /*6810*/  @!P0 BRA `(.L_x_105) ;  /* 0xfffffffc00f08947 */ /* 0x004fea000383ffff */
[----:B------:R-:W-:Y:S05]  /*6820*/  BRA `(.L_x_33) ;  /* 0xffffffb400387947 */ /* 0x000fea000383ffff */
.L_x_39:
[----:B-1----:R1:W2:Y:S02]  /*6830*/  SYNCS.PHASECHK.TRANS64.TRYWAIT P0, [R3+URZ+0x70], R0 ;  /* 0x00007000030075a7 */ /* 0x0022a400080011ff */
[----:B--2---:R-:W-:Y:S05]  /*6840*/  @!P0 NANOSLEEP.SYNCS 0x989680 ;  /* 0x009896800000895d */ /* 0x004fea0003900000 */
[----:B------:R-:W2:Y:S02]  /*6850*/  @!P0 SYNCS.PHASECHK.TRANS64 P0, [R3+URZ+0x70], R0 ;  /* 0x00007000030085a7 */ /* 0x000ea400080010ff */
[----:B--2---:R-:W-:Y:S05]  /*6860*/  @!P0 BRA `(.L_x_39) ;  /* 0xfffffffc00f08947 */ /* 0x004fea000383ffff */
[----:B------:R-:W-:Y:S05]  /*6870*/  BRA `(.L_x_106) ;  /* 0xffffffb400dc7947 */ /* 0x000fea000383ffff */
.L_x_43:
[----:B------:R-:W-:-:S07]  /*6880*/  MOV R0, UR4 ;  /* 0x0000000400007c02 */ /* 0x000fce0008000f00 */
.L_x_107:
[----:B-1----:R1:W2:Y:S02]  /*6890*/  SYNCS.PHASECHK.TRANS64.TRYWAIT P0, [R0+URZ], R2 ;  /* 0x00000002000075a7 */ /* 0x0022a400080011ff */
[----:B--2---:R-:W-:Y:S05]  /*68a0*/  @!P0 NANOSLEEP.SYNCS 0x989680 ;  /* 0x009896800000895d */ /* 0x004fea0003900000 */
[----:B------:R-:W2:Y:S02]  /*68b0*/  @!P0 SYNCS.PHASECHK.TRANS64 P0, [R0+URZ], R2 ;  /* 0x00000002000085a7 */ /* 0x000ea400080010ff */
[----:B--2---:R-:W-:Y:S05]  /*68c0*/  @!P0 BRA `(.L_x_107) ;  /* 0xfffffffc00f08947 */ /* 0x004fea000383ffff */
[----:B------:R-:W-:Y:S05]  /*68d0*/  BRA `(.L_x_108) ;  /* 0xffffffbc00807947 */ /* 0x000fea000383ffff */
.L_x_44:
[----:B------:R-:W-:-:S07]  /*68e0*/  MOV R0, UR5 ;  /* 0x0000000500007c02 */ /* 0x000fce0008000f00 */
.L_x_109:
[----:B-1----:R1:W2:Y:S02]  /*68f0*/  SYNCS.PHASECHK.TRANS64.TRYWAIT P0, [R0+URZ], R3 ;  /* 0x00000003000075a7 */ /* 0x0022a400080011ff */
[----:B--2---:R-:W-:Y:S05]  /*6900*/  @!P0 NANOSLEEP.SYNCS 0x989680 ;  /* 0x009896800000895d */ /* 0x004fea0003900000 */
[----:B------:R-:W2:Y:S02]  /*6910*/  @!P0 SYNCS.PHASECHK.TRANS64 P0, [R0+URZ], R3 ;  /* 0x00000003000085a7 */ /* 0x000ea400080010ff */
[----:B--2---:R-:W-:Y:S05]  /*6920*/  @!P0 BRA `(.L_x_109) ;  /* 0xfffffffc00f08947 */ /* 0x004fea000383ffff */
[----:B------:R-:W-:Y:S05]  /*6930*/  BRA `(.L_x_110) ;  /* 0xffffffbc008c7947 */ /* 0x000fea000383ffff */
.L_x_45:
[----:B------:R-:W-:-:S07]  /*6940*/  MOV R0, UR5 ;  /* 0x0000000500007c02 */ /* 0x000fce0008000f00 */
.L_x_111:
[----:B-1----:R1:W2:Y:S02]  /*6950*/  SYNCS.PHASECHK.TRANS64.TRYWAIT P0, [R0+URZ], R3 ;  /* 0x00000003000075a7 */ /* 0x0022a400080011ff */
[----:B--2---:R-:W-:Y:S05]  /*6960*/  @!P0 NANOSLEEP.SYNCS 0x989680 ;  /* 0x009896800000895d */ /* 0x004fea0003900000 */
[----:B------:R-:W2:Y:S02]  /*6970*/  @!P0 SYNCS.PHASECHK.TRANS64 P0, [R0+URZ], R3 ;  /* 0x00000003000085a7 */ /* 0x000ea400080010ff */
[----:B--2---:R-:W-:Y:S05]  /*6980*/  @!P0 BRA `(.L_x_111) ;  /* 0xfffffffc00f08947 */ /* 0x004fea000383ffff */
[----:B------:R-:W-:Y:S05]  /*6990*/  BRA `(.L_x_112) ;  /* 0xffffffbc00987947 */ /* 0x000fea000383ffff */
.L_x_46:
[----:B------:R-:W-:-:S07]  /*69a0*/  MOV R0, UR5 ;  /* 0x0000000500007c02 */ /* 0x000fce0008000f00 */
.L_x_113:
[----:B-1----:R1:W2:Y:S02]  /*69b0*/  SYNCS.PHASECHK.TRANS64.TRYWAIT P0, [R0+URZ], R3 ;  /* 0x00000003000075a7 */ /* 0x0022a400080011ff */
[----:B--2---:R-:W-:Y:S05]  /*69c0*/  @!P0 NANOSLEEP.SYNCS 0x989680 ;  /* 0x009896800000895d */ /* 0x004fea0003900000 */
[----:B------:R-:W2:Y:S02]  /*69d0*/  @!P0 SYNCS.PHASECHK.TRANS64 P0, [R0+URZ], R3 ;  /* 0x00000003000085a7 */ /* 0x000ea400080010ff */
[----:B--2---:R-:W-:Y:S05]  /*69e0*/  @!P0 BRA `(.L_x_113) ;  /* 0xfffffffc00f08947 */ /* 0x004fea000383ffff */
[----:B------:R-:W-:Y:S05]  /*69f0*/  BRA `(.L_x_114) ;  /* 0xffffffbc00a47947 */ /* 0x000fea000383ffff */
.L_x_49:
[----:B-1----:R1:W2:Y:S02]  /*6a00*/  SYNCS.PHASECHK.TRANS64.TRYWAIT P0, [R2+URZ+0xd0], R4 ;  /* 0x0000d004020075a7 */ /* 0x0022a400080011ff */
[----:B--2---:R-:W-:Y:S05]  /*6a10*/  @!P0 NANOSLEEP.SYNCS 0x989680 ;  /* 0x009896800000895d */ /* 0x004fea0003900000 */
[----:B------:R-:W2:Y:S02]  /*6a20*/  @!P0 SYNCS.PHASECHK.TRANS64 P0, [R2+URZ+0xd0], R4 ;  /* 0x0000d004020085a7 */ /* 0x000ea400080010ff */
[----:B--2---:R-:W-:Y:S05]  /*6a30*/  @!P0 BRA `(.L_x_49) ;  /* 0xfffffffc00f08947 */ /* 0x004fea000383ffff */
[----:B------:R-:W-:Y:S05]  /*6a40*/  BRA `(.L_x_115) ;  /* 0xffffffc000007947 */ /* 0x000fea000383ffff */
.L_x_50:
[----:B------:R-:W-:-:S07]  /*6a50*/  MOV R2, UR4 ;  /* 0x0000000400027c02 */ /* 0x000fce0008000f00 */
.L_x_116:
[----:B-1----:R1:W2:Y:S02]  /*6a60*/  SYNCS.PHASECHK.TRANS64.TRYWAIT P0, [R2+URZ+0x80], R5 ;  /* 0x00008005020075a7 */ /* 0x0022a400080011ff */
[----:B--2---:R-:W-:Y:S05]  /*6a70*/  @!P0 NANOSLEEP.SYNCS 0x989680 ;  /* 0x009896800000895d */ /* 0x004fea0003900000 */
[----:B------:R-:W2:Y:S02]  /*6a80*/  @!P0 SYNCS.PHASECHK.TRANS64 P0, [R2+URZ+0x80], R5 ;  /* 0x00008005020085a7 */ /* 0x000ea400080010ff */
[----:B--2---:R-:W-:Y:S05]  /*6a90*/  @!P0 BRA `(.L_x_116) ;  /* 0xfffffffc00f08947 */ /* 0x004fea000383ffff */
[----:B------:R-:W-:Y:S05]  /*6aa0*/  BRA `(.L_x_117) ;  /* 0xffffffc000107947 */ /* 0x000fea000383ffff */
.L_x_51:
[----:B-1----:R1:W2:Y:S02]  /*6ab0*/  SYNCS.PHASECHK.TRANS64.TRYWAIT P1, [R2+URZ+0x70], R4 ;  /* 0x00007004020075a7 */ /* 0x0022a400080211ff */
[----:B--2---:R-:W-:Y:S05]  /*6ac0*/  @!P1 NANOSLEEP.SYNCS 0x989680 ;  /* 0x009896800000995d */ /* 0x004fea0003900000 */
[----:B------:R-:W2:Y:S02]  /*6ad0*/  @!P1 SYNCS.PHASECHK.TRANS64 P1, [R2+URZ+0x70], R4 ;  /* 0x00007004020095a7 */ /* 0x000ea400080210ff */
[----:B--2---:R-:W-:Y:S05]  /*6ae0*/  @!P1 BRA `(.L_x_51) ;  /* 0xfffffffc00f09947 */ /* 0x004fea000383ffff */
[----:B------:R-:W-:Y:S05]  /*6af0*/  BRA `(.L_x_118) ;  /* 0xffffffc000407947 */ /* 0x000fea000383ffff */
.L_x_54:
[----:B------:R-:W-:-:S07]  /*6b00*/  MOV R0, UR4 ;  /* 0x0000000400007c02 */ /* 0x000fce0008000f00 */
.L_x_119:
[----:B-1----:R1:W2:Y:S02]  /*6b10*/  SYNCS.PHASECHK.TRANS64.TRYWAIT P0, [R0+URZ+0x80], R2 ;  /* 0x00008002000075a7 */ /* 0x0022a400080011ff */
[----:B--2---:R-:W-:Y:S05]  /*6b20*/  @!P0 NANOSLEEP.SYNCS 0x989680 ;  /* 0x009896800000895d */ /* 0x004fea0003900000 */
[----:B------:R-:W2:Y:S02]  /*6b30*/  @!P0 SYNCS.PHASECHK.TRANS64 P0, [R0+URZ+0x80], R2 ;  /* 0x00008002000085a7 */ /* 0x000ea400080010ff */
[----:B--2---:R-:W-:Y:S05]  /*6b40*/  @!P0 BRA `(.L_x_119) ;  /* 0xfffffffc00f08947 */ /* 0x004fea000383ffff */
[----:B------:R-:W-:Y:S05]  /*6b50*/  BRA `(.L_x_53) ;  /* 0xffffffc000947947 */ /* 0x000fea000383ffff */
.L_x_61:
[----:B-1----:R1:W2:Y:S02]  /*6b60*/  SYNCS.PHASECHK.TRANS64.TRYWAIT P1, [R0+URZ+0x70], R2 ;  /* 0x00007002000075a7 */ /* 0x0022a400080211ff */
[----:B--2---:R-:W-:Y:S05]  /*6b70*/  @!P1 NANOSLEEP.SYNCS 0x989680 ;  /* 0x009896800000995d */ /* 0x004fea0003900000 */
[----:B------:R-:W2:Y:S02]  /*6b80*/  @!P1 SYNCS.PHASECHK.TRANS64 P1, [R0+URZ+0x70], R2 ;  /* 0x00007002000095a7 */ /* 0x000ea400080210ff */
[----:B--2---:R-:W-:Y:S05]  /*6b90*/  @!P1 BRA `(.L_x_61) ;  /* 0xfffffffc00f09947 */ /* 0x004fea000383ffff */
[----:B------:R-:W-:Y:S05]  /*6ba0*/  BRA `(.L_x_120) ;  /* 0xffffffc400f07947 */ /* 0x000fea000383ffff */
.L_x_62:
[----:B------:R-:W-:-:S07]  /*6bb0*/  MOV R2, UR19 ;  /* 0x0000001300027c02 */ /* 0x000fce0008000f00 */
.L_x_121:
[----:B-1----:R1:W2:Y:S02]  /*6bc0*/  SYNCS.PHASECHK.TRANS64.TRYWAIT P0, [R2+URZ+0xb0], R0 ;  /* 0x0000b000020075a7 */ /* 0x0022a400080011ff */
[----:B--2---:R-:W-:Y:S05]  /*6bd0*/  @!P0 NANOSLEEP.SYNCS 0x989680 ;  /* 0x009896800000895d */ /* 0x004fea0003900000 */
[----:B------:R-:W2:Y:S02]  /*6be0*/  @!P0 SYNCS.PHASECHK.TRANS64 P0, [R2+URZ+0xb0], R0 ;  /* 0x0000b000020085a7 */ /* 0x000ea400080010ff */
[----:B--2---:R-:W-:Y:S05]  /*6bf0*/  @!P0 BRA `(.L_x_121) ;  /* 0xfffffffc00f08947 */ /* 0x004fea000383ffff */
[----:B------:R-:W-:Y:S05]  /*6c00*/  BRA `(.L_x_122) ;  /* 0xffffffc800247947 */ /* 0x000fea000383ffff */
.L_x_65:
[----:B------:R-:W-:Y:S07]  /*6c10*/  MOV R0, UR6 ;  /* 0x0000000600007c02 */ /* 0x000fee0008000f00 */
.L_x_123:
[----:B-1----:R1:W2:Y:S02]  /*6c20*/  SYNCS.PHASECHK.TRANS64.TRYWAIT P0, [R0+URZ], R2 ;  /* 0x00000002000075a7 */ /* 0x0022a400080011ff */
[----:B--2---:R-:W-:Y:S05]  /*6c30*/  @!P0 NANOSLEEP.SYNCS 0x989680 ;  /* 0x009896800000895d */ /* 0x004fea0003900000 */
[----:B------:R-:W2:Y:S02]  /*6c40*/  @!P0 SYNCS.PHASECHK.TRANS64 P0, [R0+URZ], R2 ;  /* 0x00000002000085a7 */ /* 0x000ea400080010ff */
[----:B--2---:R-:W-:Y:S05]  /*6c50*/  @!P0 BRA `(.L_x_123) ;  /* 0xfffffffc00f08947 */ /* 0x004fea000383ffff */
[----:B------:R-:W-:Y:S05]  /*6c60*/  BRA `(.L_x_64) ;  /* 0xffffffc8005c7947 */ /* 0x000fea000383ffff */
.L_x_68:
[----:B------:R-:W-:-:S07]  /*6c70*/  MOV R0, UR4 ;  /* 0x0000000400007c02 */ /* 0x000fce0008000f00 */
.L_x_124:
[----:B--2---:R2:W4:Y:S02]  /*6c80*/  SYNCS.PHASECHK.TRANS64.TRYWAIT P0, [R0+URZ], R2 ;  /* 0x00000002000075a7 */ /* 0x00452400080011ff */
[----:B----4-:R-:W-:Y:S05]  /*6c90*/  @!P0 NANOSLEEP.SYNCS 0x989680 ;  /* 0x009896800000895d */ /* 0x010fea0003900000 */
[----:B------:R-:W4:Y:S02]  /*6ca0*/  @!P0 SYNCS.PHASECHK.TRANS64 P0, [R0+URZ], R2 ;  /* 0x00000002000085a7 */ /* 0x000f2400080010ff */
[----:B----4-:R-:W-:Y:S05]  /*6cb0*/  @!P0 BRA `(.L_x_124) ;  /* 0xfffffffc00f08947 */ /* 0x010fea000383ffff */
[----:B------:R-:W-:Y:S05]  /*6cc0*/  BRA `(.L_x_125) ;  /* 0xffffffc800fc7947 */ /* 0x000fea000383ffff */
.L_x_69:
[----:B------:R-:W-:-:S07]  /*6cd0*/  MOV R0, UR5 ;  /* 0x0000000500007c02 */ /* 0x000fce0008000f00 */
.L_x_126:
[----:B-1----:R1:W2:Y:S02]  /*6ce0*/  SYNCS.PHASECHK.TRANS64.TRYWAIT P0, [R0+URZ], R3 ;  /* 0x00000003000075a7 */ /* 0x0022a400080011ff */
[----:B--2---:R-:W-:Y:S05]  /*6cf0*/  @!P0 NANOSLEEP.SYNCS 0x989680 ;  /* 0x009896800000895d */ /* 0x004fea0003900000 */
[----:B------:R-:W2:Y:S02]  /*6d00*/  @!P0 SYNCS.PHASECHK.TRANS64 P0, [R0+URZ], R3 ;  /* 0x00000003000085a7 */ /* 0x000ea400080010ff */
[----:B--2---:R-:W-:Y:S05]  /*6d10*/  @!P0 BRA `(.L_x_126) ;  /* 0xfffffffc00f08947 */ /* 0x004fea000383ffff */
[----:B------:R-:W-:Y:S05]  /*6d20*/  BRA `(.L_x_127) ;  /* 0xffffffcc00087947 */ /* 0x000fea000383ffff */
.L_x_70:
[----:B------:R-:W-:-:S07]  /*6d30*/  MOV R0, UR5 ;  /* 0x0000000500007c02 */ /* 0x000fce0008000f00 */
.L_x_128:
[----:B-1----:R1:W2:Y:S02]  /*6d40*/  SYNCS.PHASECHK.TRANS64.TRYWAIT P0, [R0+URZ], R3 ;  /* 0x00000003000075a7 */ /* 0x0022a400080011ff */
[----:B--2---:R-:W-:Y:S05]  /*6d50*/  @!P0 NANOSLEEP.SYNCS 0x989680 ;  /* 0x009896800000895d */ /* 0x004fea0003900000 */
[----:B------:R-:W2:Y:S02]  /*6d60*/  @!P0 SYNCS.PHASECHK.TRANS64 P0, [R0+URZ], R3 ;  /* 0x00000003000085a7 */ /* 0x000ea400080010ff */
[----:B--2---:R-:W-:Y:S05]  /*6d70*/  @!P0 BRA `(.L_x_128) ;  /* 0xfffffffc00f08947 */ /* 0x004fea000383ffff */
[----:B------:R-:W-:Y:S05]  /*6d80*/  BRA `(.L_x_129) ;  /* 0xffffffcc00147947 */ /* 0x000fea000383ffff */
.L_x_71:
[----:B-1----:R-:W-:-:S07]  /*6d90*/  MOV R0, UR4 ;  /* 0x0000000400007c02 */ /* 0x002fce0008000f00 */
.L_x_130:
[----:B-1----:R1:W2:Y:S02]  /*6da0*/  SYNCS.PHASECHK.TRANS64.TRYWAIT P0, [R0+URZ], R2 ;  /* 0x00000002000075a7 */ /* 0x0022a400080011ff */
[----:B--2---:R-:W-:Y:S05]  /*6db0*/  @!P0 NANOSLEEP.SYNCS 0x989680 ;  /* 0x009896800000895d */ /* 0x004fea0003900000 */
[----:B------:R-:W2:Y:S02]  /*6dc0*/  @!P0 SYNCS.PHASECHK.TRANS64 P0, [R0+URZ], R2 ;  /* 0x00000002000085a7 */ /* 0x000ea400080010ff */
[----:B--2---:R-:W-:Y:S05]  /*6dd0*/  @!P0 BRA `(.L_x_130) ;  /* 0xfffffffc00f08947 */ /* 0x004fea000383ffff */
[----:B------:R-:W-:Y:S05]  /*6de0*/  BRA `(.L_x_131) ;  /* 0xffffffcc00207947 */ /* 0x000fea000383ffff */
.L_x_76:
[----:B--2---:R2:W3:Y:S02]  /*6df0*/  SYNCS.PHASECHK.TRANS64.TRYWAIT P0, [R12+URZ+0x70], R0 ;  /* 0x000070000c0075a7 */ /* 0x0044e400080011ff */
[----:B---3--:R-:W-:Y:S05]  /*6e00*/  @!P0 NANOSLEEP.SYNCS 0x989680 ;  /* 0x009896800000895d */ /* 0x008fea0003900000 */
[----:B------:R-:W3:Y:S02]  /*6e10*/  @!P0 SYNCS.PHASECHK.TRANS64 P0, [R12+URZ+0x70], R0 ;  /* 0x000070000c0085a7 */ /* 0x000ee400080010ff */
[----:B---3--:R-:W-:Y:S05]  /*6e20*/  @!P0 BRA `(.L_x_76) ;  /* 0xfffffffc00f08947 */ /* 0x008fea000383ffff */
[----:B------:R-:W-:Y:S05]  /*6e30*/  BRA `(.L_x_132) ;  /* 0xffffffd000347947 */ /* 0x000fea000383ffff */
.L_x_79:
[----:B-1----:R-:W-:Y:S07]  /*6e40*/  MOV R0, UR17 ;  /* 0x0000001100007c02 */ /* 0x002fee0008000f00 */
.L_x_133:
[----:B-1----:R1:W2:Y:S02]  /*6e50*/  SYNCS.PHASECHK.TRANS64.TRYWAIT P2, [R0+URZ+0x68], R8 ;  /* 0x00006808000075a7 */ /* 0x0022a400080411ff */
[----:B--2---:R-:W-:Y:S05]  /*6e60*/  @!P2 NANOSLEEP.SYNCS 0x989680 ;  /* 0x009896800000a95d */ /* 0x004fea0003900000 */
[----:B------:R-:W2:Y:S02]  /*6e70*/  @!P2 SYNCS.PHASECHK.TRANS64 P2, [R0+URZ+0x68], R8 ;  /* 0x000068080000a5a7 */ /* 0x000ea400080410ff */
[----:B--2---:R-:W-:Y:S05]  /*6e80*/  @!P2 BRA `(.L_x_133) ;  /* 0xfffffffc00f0a947 */ /* 0x004fea000383ffff */
[----:B------:R-:W-:Y:S05]  /*6e90*/  BRA `(.L_x_78) ;  /* 0xffffffd400947947 */ /* 0x000fea000383ffff */
.L_x_82:
[----:B-1----:R-:W-:Y:S07]  /*6ea0*/  MOV R0, UR17 ;  /* 0x0000001100007c02 */ /* 0x002fee0008000f00 */
.L_x_134:
[----:B-1----:R1:W2:Y:S02]  /*6eb0*/  SYNCS.PHASECHK.TRANS64.TRYWAIT P0, [R0+URZ+0x58], R6 ;  /* 0x00005806000075a7 */ /* 0x0022a400080011ff */
[----:B--2---:R-:W-:Y:S05]  /*6ec0*/  @!P0 NANOSLEEP.SYNCS 0x989680 ;  /* 0x009896800000895d */ /* 0x004fea0003900000 */
[----:B------:R-:W2:Y:S02]  /*6ed0*/  @!P0 SYNCS.PHASECHK.TRANS64 P0, [R0+URZ+0x58], R6 ;  /* 0x00005806000085a7 */ /* 0x000ea400080010ff */
[----:B--2---:R-:W-:Y:S05]  /*6ee0*/  @!P0 BRA `(.L_x_134) ;  /* 0xfffffffc00f08947 */ /* 0x004fea000383ffff */
[----:B------:R-:W-:Y:S05]  /*6ef0*/  BRA `(.L_x_135) ;  /* 0xffffffd400e47947 */ /* 0x000fea000383ffff */
.L_x_85:
[----:B---3--:R3:W1:Y:S02]  /*6f00*/  SYNCS.PHASECHK.TRANS64.TRYWAIT P0, [R3+URZ+0x70], R0 ;  /* 0x00007000030075a7 */ /* 0x00866400080011ff */
[----:B-1----:R-:W-:Y:S05]  /*6f10*/  @!P0 NANOSLEEP.SYNCS 0x989680 ;  /* 0x009896800000895d */ /* 0x002fea0003900000 */
[----:B------:R-:W1:Y:S02]  /*6f20*/  @!P0 SYNCS.PHASECHK.TRANS64 P0, [R3+URZ+0x70], R0 ;  /* 0x00007000030085a7 */ /* 0x000e6400080010ff */
[----:B-1----:R-:W-:Y:S05]  /*6f30*/  @!P0 BRA `(.L_x_85) ;  /* 0xfffffffc00f08947 */ /* 0x002fea000383ffff */
[----:B------:R-:W-:Y:S05]  /*6f40*/  BRA `(.L_x_136) ;  /* 0xffffffdc00307947 */ /* 0x000fea000383ffff */
.L_x_96:
[----:B-1----:R-:W-:Y:S04]  /*6f50*/  MOV R0, UR44 ;  /* 0x0000002c00007c02 */ /* 0x002fe80008000f00 */
[----:B------:R1:W2:Y:S03]  /*6f60*/  SYNCS.PHASECHK.TRANS64.TRYWAIT P1, [R0+URZ+0x50], R4 ;  /* 0x00005004000075a7 */ /* 0x0002a600080211ff */
[----:B--2---:R-:W-:Y:S05]  /*6f70*/  @!P1 NANOSLEEP.SYNCS 0x989680 ;  /* 0x009896800000995d */ /* 0x004fea0003900000 */
[----:B------:R-:W2:Y:S02]  /*6f80*/  @!P1 SYNCS.PHASECHK.TRANS64 P1, [R0+URZ+0x50], R4 ;  /* 0x00005004000095a7 */ /* 0x000ea400080210ff */
[----:B--2---:R-:W-:Y:S05]  /*6f90*/  @!P1 BRA `(.L_x_96) ;  /* 0xfffffffc00ec9947 */ /* 0x004fea000383ffff */
[----:B------:R-:W-:Y:S05]  /*6fa0*/  BRA `(.L_x_95) ;  /* 0xffffffe800807947 */ /* 0x000fea000383ffff */
.L_x_98:
[----:B------:R1:W1:Y:S02]  /*6fb0*/  SYNCS.PHASECHK.TRANS64.TRYWAIT P1, [R22+URZ+0x90], R3 ;  /* 0x00009003160075a7 */ /* 0x00026400080211ff */
[----:B-1----:R-:W-:Y:S05]  /*6fc0*/  @!P1 NANOSLEEP.SYNCS 0x989680 ;  /* 0x009896800000995d */ /* 0x002fea0003900000 */
[----:B------:R-:W1:Y:S02]  /*6fd0*/  @!P1 SYNCS.PHASECHK.TRANS64 P1, [R22+URZ+0x90], R3 ;  /* 0x00009003160095a7 */ /* 0x000e6400080210ff */
[----:B-1----:R-:W-:Y:S05]  /*6fe0*/  @!P1 BRA `(.L_x_98) ;  /* 0xfffffffc00f09947 */ /* 0x002fea000383ffff */
[----:B------:R-:W-:Y:S05]  /*6ff0*/  BRA `(.L_x_97) ;  /* 0xffffffe800bc7947 */ /* 0x000fea000383ffff */
        .weak           $__internal_0_$__cuda_sm10x_tcgen05_guardrail_trap_col_being_dealloced_not_returned_by_alloc
        .type           $__internal_0_$__cuda_sm10x_tcgen05_guardrail_trap_col_being_dealloced_not_returned_by_alloc,@function
        .size           $__internal_0_$__cuda_sm10x_tcgen05_guardrail_trap_col_being_dealloced_not_returned_by_alloc,($__internal_1_$__cuda_sm10x_tcgen05_guardrail_trap_phase_invalid_during_alloc - $__internal_0_$__cuda_sm10x_tcgen05_guardrail_trap_col_being_dealloced_not_returned_by_alloc)
$__internal_0_$__cuda_sm10x_tcgen05_guardrail_trap_col_being_dealloced_not_returned_by_alloc:
[----:B------:R-:W-:Y:S05]  /*7000*/  BPT.TRAP 0x1 ;  /* 0x000000040000795c */ /* 0x000fea0000300000 */
[----:B------:R-:W-:-:S04]  /*7010*/  HFMA2 R3, -RZ, RZ, 0, 0 ;  /* 0x00000000ff037431 */ /* 0x000fc800000001ff */
[----:B------:R-:W-:Y:S05]  /*7020*/  RET.REL.NODEC R2 `(_ZN7cutlass13device_kernelINS_4gemm6kernel13GemmUniversalIN4cute5tupleIJiiiiEEENS1_10collective13CollectiveMmaINS1_35MainloopSm100TmaUmmaWarpSpecializedILi5ELi2ELi4ENS5_IJNS4_1CILi1EEENSA_ILi2EEESB_EEEEENS5_IJNSA_ILi64EEESF_NSA_ILi32EEEEEENS_12float_e4m3_tENS5_IJlSB_lEEESI_SJ_NS4_8TiledMMAINS4_8MMA_AtomIJNS4_10MMA_TraitsINS4_19SM100_MMA_F8F6F4_SSEJSI_SI_fSF_SF_NS4_17integral_constantINS4_4UMMA5MajorELSQ_0EEESR_NSO_INSP_7ScaleInELSS_0EEEST_EEEEEENS4_6LayoutINS5_IJSB_SB_SB_EEENS5_IJNSA_ILi0EEESY_SY_EEEEENS5_IJNS4_10UnderscoreES11_S11_EEEEENS4_23SM90_TMA_LOAD_MULTICASTENS4_14ComposedLayoutINS4_7SwizzleILi1ELi4ELi3EEENS4_18smem_ptr_flag_bitsILi8EEENSW_INS5_IJNSA_ILi8EEESG_EEENS5_IJSG_SB_EEEEEEEvNS4_8identityENS4_13SM90_TMA_LOADES1E_vS1F_EENS_8epilogue10collective18CollectiveEpilogueINS1I_23Sm100TmaWarpSpecializedILi1ELi1ELi32ELb0ELb0EEEJSH_NS5_IJNSW_ISF_SB_EES1N_EEESI_SJ_SI_SJ_NS1I_6fusion15FusionCallbacksIS1M_NS1P_17LinearCombinationISI_fSI_fLNS_15FloatRoundStyleE2EEESH_S1O_JEEENS4_5SM1004TMEM4LOAD26SM100_TMEM_LOAD_16dp32b32xES1G_NS15_INS16_ILi2ELi4ELi3EEES19_NSW_INS5_IJS1A_SF_EEENS5_IJSF_SB_EEEEEEENS4_39AutoVectorizingCopyWithAssumedAlignmentILi128EEENS4_14SM90_TMA_STOREES23_S25_S25_EEEvvEEEEvNT_6ParamsE) ;  /* 0xffffff8c02f47950 */ /* 0x000fea0003c3ffff */
        .weak           $__internal_1_$__cuda_sm10x_tcgen05_guardrail_trap_phase_invalid_during_alloc
        .type           $__internal_1_$__cuda_sm10x_tcgen05_guardrail_trap_phase_invalid_during_alloc,@function
        .size           $__internal_1_$__cuda_sm10x_tcgen05_guardrail_trap_phase_invalid_during_alloc,($__internal_2_$__cuda_sm10x_tcgen05_guardrail_trap_unallocated_columns_being_dealloced - $__internal_1_$__cuda_sm10x_tcgen05_guardrail_trap_phase_invalid_during_alloc)
$__internal_1_$__cuda_sm10x_tcgen05_guardrail_trap_phase_invalid_during_alloc:
[----:B------:R-:W-:Y:S05]  /*7030*/  BPT.TRAP 0x1 ;  /* 0x000000040000795c */ /* 0x000fea0000300000 */
[----:B------:R-:W-:-:S04]  /*7040*/  MOV R5, 0x0 ;  /* 0x0000000000057802 */ /* 0x000fc80000000f00 */
[----:B------:R-:W-:Y:S05]  /*7050*/  RET.REL.NODEC R4 `(_ZN7cutlass13device_kernelINS_4gemm6kernel13GemmUniversalIN4cute5tupleIJiiiiEEENS1_10collective13CollectiveMmaINS1_35MainloopSm100TmaUmmaWarpSpecializedILi5ELi2ELi4ENS5_IJNS4_1CILi1EEENSA_ILi2EEESB_EEEEENS5_IJNSA_ILi64EEESF_NSA_ILi32EEEEEENS_12float_e4m3_tENS5_IJlSB_lEEESI_SJ_NS4_8TiledMMAINS4_8MMA_AtomIJNS4_10MMA_TraitsINS4_19SM100_MMA_F8F6F4_SSEJSI_SI_fSF_SF_NS4_17integral_constantINS4_4UMMA5MajorELSQ_0EEESR_NSO_INSP_7ScaleInELSS_0EEEST_EEEEEENS4_6LayoutINS5_IJSB_SB_SB_EEENS5_IJNSA_ILi0EEESY_SY_EEEEENS5_IJNS4_10UnderscoreES11_S11_EEEEENS4_23SM90_TMA_LOAD_MULTICASTENS4_14ComposedLayoutINS4_7SwizzleILi1ELi4ELi3EEENS4_18smem_ptr_flag_bitsILi8EEENSW_INS5_IJNSA_ILi8EEESG_EEENS5_IJSG_SB_EEEEEEEvNS4_8identityENS4_13SM90_TMA_LOADES1E_vS1F_EENS_8epilogue10collective18CollectiveEpilogueINS1I_23Sm100TmaWarpSpecializedILi1ELi1ELi32ELb0ELb0EEEJSH_NS5_IJNSW_ISF_SB_EES1N_EEESI_SJ_SI_SJ_NS1I_6fusion15FusionCallbacksIS1M_NS1P_17LinearCombinationISI_fSI_fLNS_15FloatRoundStyleE2EEESH_S1O_JEEENS4_5SM1004TMEM4LOAD26SM100_TMEM_LOAD_16dp32b32xES1G_NS15_INS16_ILi2ELi4ELi3EEES19_NSW_INS5_IJS1A_SF_EEENS5_IJSF_SB_EEEEEEENS4_39AutoVectorizingCopyWithAssumedAlignmentILi128EEENS4_14SM90_TMA_STOREES23_S25_S25_EEEvvEEEEvNT_6ParamsE) ;  /* 0xffffff8c04e87950 */ /* 0x000fea0003c3ffff */
        .weak           $__internal_2_$__cuda_sm10x_tcgen05_guardrail_trap_unallocated_columns_being_dealloced
        .type           $__internal_2_$__cuda_sm10x_tcgen05_guardrail_trap_unallocated_columns_being_dealloced,@function
        .size           $__internal_2_$__cuda_sm10x_tcgen05_guardrail_trap_unallocated_columns_being_dealloced,(.L_x_138 - $__internal_2_$__cuda_sm10x_tcgen05_guardrail_trap_unallocated_columns_being_dealloced)
$__internal_2_$__cuda_sm10x_tcgen05_guardrail_trap_unallocated_columns_being_dealloced:
[----:B------:R-:W-:Y:S05]  /*7060*/  BPT.TRAP 0x1 ;  /* 0x000000040000795c */ /* 0x000fea0000300000 */
[----:B------:R-:W-:-:S04]  /*7070*/  HFMA2 R3, -RZ, RZ, 0, 0 ;  /* 0x00000000ff037431 */ /* 0x000fc800000001ff */
[----:B------:R-:W-:Y:S05]  /*7080*/  RET.REL.NODEC R2 `(_ZN7cutlass13device_kernelINS_4gemm6kernel13GemmUniversalIN4cute5tupleIJiiiiEEENS1_10collective13CollectiveMmaINS1_35MainloopSm100TmaUmmaWarpSpecializedILi5ELi2ELi4ENS5_IJNS4_1CILi1EEENSA_ILi2EEESB_EEEEENS5_IJNSA_ILi64EEESF_NSA_ILi32EEEEEENS_12float_e4m3_tENS5_IJlSB_lEEESI_SJ_NS4_8TiledMMAINS4_8MMA_AtomIJNS4_10MMA_TraitsINS4_19SM100_MMA_F8F6F4_SSEJSI_SI_fSF_SF_NS4_17integral_constantINS4_4UMMA5MajorELSQ_0EEESR_NSO_INSP_7ScaleInELSS_0EEEST_EEEEEENS4_6LayoutINS5_IJSB_SB_SB_EEENS5_IJNSA_ILi0EEESY_SY_EEEEENS5_IJNS4_10UnderscoreES11_S11_EEEEENS4_23SM90_TMA_LOAD_MULTICASTENS4_14ComposedLayoutINS4_7SwizzleILi1ELi4ELi3EEENS4_18smem_ptr_flag_bitsILi8EEENSW_INS5_IJNSA_ILi8EEESG_EEENS5_IJSG_SB_EEEEEEEvNS4_8identityENS4_13SM90_TMA_LOADES1E_vS1F_EENS_8epilogue10collective18CollectiveEpilogueINS1I_23Sm100TmaWarpSpecializedILi1ELi1ELi32ELb0ELb0EEEJSH_NS5_IJNSW_ISF_SB_EES1N_EEESI_SJ_SI_SJ_NS1I_6fusion15FusionCallbacksIS1M_NS1P_17LinearCombinationISI_fSI_fLNS_15FloatRoundStyleE2EEESH_S1O_JEEENS4_5SM1004TMEM4LOAD26SM100_TMEM_LOAD_16dp32b32xES1G_NS15_INS16_ILi2ELi4ELi3EEES19_NSW_INS5_IJS1A_SF_EEENS5_IJSF_SB_EEEEEEENS4_39AutoVectorizingCopyWithAssumedAlignmentILi128EEENS4_14SM90_TMA_STOREES23_S25_S25_EEEvvEEEEvNT_6ParamsE) ;  /* 0xffffff8c02dc7950 */ /* 0x000fea0003c3ffff */
.L_x_137:
[----:B------:R-:W-:-:S00]  /*7090*/  BRA `(.L_x_137) ;  /* 0xfffffffc00fc7947 */ /* 0x000fc0000383ffff */
[----:B------:R-:W-:-:S00]  /*70a0*/  NOP ;  /* 0x0000000000007918 */ /* 0x000fc00000000000 */
        /* <DEDUP_REMOVED lines=13> */
.L_x_138:


//--------------------- .nv.global.init           --------------------------
	.section	.nv.global.init,"aw",@progbits
.nv.global.init:
	.type		$str$27,@object
	.size		$str$27,($str$28 - $str$27)
$str$27:
        /*0000*/ 	.byte	0x28, 0x61, 0x64, 0x64, 0x72, 0x65, 0x73, 0x73, 0x20, 0x26, 0x20, 0x6d, 0x61, 0x73, 0x6b, 0x29
        /*0010*/ 	.byte	0x20, 0x3d, 0x3d, 0x20, 0x30, 0x00
	.type		$str$28,@object
	.size		$str$28,($str$26 - $str$28)
$str$28:
        /*0016*/ 	.byte	0x2f, 0x74, 0x6d, 0x70, 0x2f, 0x63, 0x75, 0x74, 0x6c, 0x61, 0x73, 0x73, 0x5f, 0x73, 0x77, 0x65
        /*0026*/ 	.byte	0x65, 0x70, 0x5f, 0x73, 0x72, 0x63, 0x2f, 0x69, 0x6e, 0x63, 0x6c, 0x75, 0x64, 0x65, 0x2f, 0x63
        /*0036*/ 	.byte	0x75, 0x74, 0x65, 0x2f, 0x70, 0x6f, 0x69, 0x6e, 0x74, 0x65, 0x72, 0x5f, 0x66, 0x6c, 0x61, 0x67
        /*0046*/ 	.byte	0x67, 0x65, 0x64, 0x2e, 0x68, 0x70, 0x70, 0x00
	.type		$str$26,@object
	.size		$str$26,($str$25 - $str$26)
$str$26:
        /*004e*/ 	.byte	0x2f, 0x74, 0x6d, 0x70, 0x2f, 0x63, 0x75, 0x74, 0x6c, 0x61, 0x73, 0x73, 0x5f, 0x73, 0x77, 0x65
        /*005e*/ 	.byte	0x65, 0x70, 0x5f, 0x73, 0x72, 0x63, 0x2f, 0x69, 0x6e, 0x63, 0x6c, 0x75, 0x64, 0x65, 0x2f, 0x63
        /*006e*/ 	.byte	0x75, 0x74, 0x65, 0x2f, 0x61, 0x74, 0x6f, 0x6d, 0x2f, 0x63, 0x6f, 0x70, 0x79, 0x5f, 0x74, 0x72
        /*007e*/ 	.byte	0x61, 0x69, 0x74, 0x73, 0x5f, 0x73, 0x6d, 0x31, 0x30, 0x30, 0x2e, 0x68, 0x70, 0x70, 0x00
	.type		$str$25,@object
	.size		$str$25,(__unnamed_1 - $str$25)
$str$25:
        /*008d*/ 	.byte	0x28, 0x28, 0x75, 0x69, 0x6e, 0x74, 0x33, 0x32, 0x5f, 0x74, 0x28, 0x74, 0x68, 0x72, 0x65, 0x61
        /*009d*/ 	.byte	0x64, 0x49, 0x64, 0x78, 0x2e, 0x78, 0x29, 0x20, 0x2f, 0x20, 0x33, 0x32, 0x29, 0x20, 0x25, 0x20
        /*00ad*/ 	.byte	0x34, 0x29, 0x20, 0x3d, 0x3d, 0x20, 0x28, 0x28, 0x28, 0x74, 0x6d, 0x65, 0x6d, 0x5f, 0x61, 0x64
        /*00bd*/ 	.byte	0x64, 0x72, 0x20, 0x3e, 0x3e, 0x20, 0x31, 0x36, 0x29, 0x20, 0x2f, 0x20, 0x33, 0x32, 0x29, 0x20
        /*00cd*/ 	.byte	0x25, 0x20, 0x34, 0x29, 0x00
	.type		__unnamed_1,@object
	.size		__unnamed_1,(__unnamed_2 - __unnamed_1)
__unnamed_1:
        /*00d2*/ 	.byte	0x61, 0x75, 0x74, 0x6f, 0x20, 0x63, 0x75, 0x74, 0x65, 0x3a, 0x3a, 0x61, 0x73, 0x5f, 0x70, 0x6f
        /* <DEDUP_REMOVED lines=24> */
        /*0262*/ 	.byte	0x3c, 0x34, 0x30, 0x39, 0x36, 0x3e, 0x3e, 0x3e, 0x3e, 0x5d, 0x00
	.type		__unnamed_2,@object
	.size		__unnamed_2,(.L_2 - __unnamed_2)
__unnamed_2:
        /* <DEDUP_REMOVED lines=40> */
        /*04ed*/ 	.byte	0x74, 0x65, 0x3a, 0x3a, 0x43, 0x3c, 0x30, 0x3e, 0x3e, 0x3e, 0x3e, 0x5d, 0x00
.L_2:


//--------------------- .nv.shared._ZN7cutlass13device_kernelINS_4gemm6kernel13GemmUniversalIN4cute5tupleIJiiiiEEENS1_10collective13CollectiveMmaINS1_35MainloopSm100TmaUmmaWarpSpecializedILi5ELi2ELi4ENS5_IJNS4_1CILi1EEENSA_ILi2EEESB_EEEEENS5_IJNSA_ILi64EEESF_NSA_ILi32EEEEEENS_12float_e4m3_tENS5_IJlSB_lEEESI_SJ_NS4_8TiledMMAINS4_8MMA_AtomIJNS4_10MMA_TraitsINS4_19SM100_MMA_F8F6F4_SSEJSI_SI_fSF_SF_NS4_17integral_constantINS4_4UMMA5MajorELSQ_0EEESR_NSO_INSP_7ScaleInELSS_0EEEST_EEEEEENS4_6LayoutINS5_IJSB_SB_SB_EEENS5_IJNSA_ILi0EEESY_SY_EEEEENS5_IJNS4_10UnderscoreES11_S11_EEEEENS4_23SM90_TMA_LOAD_MULTICASTENS4_14ComposedLayoutINS4_7SwizzleILi1ELi4ELi3EEENS4_18smem_ptr_flag_bitsILi8EEENSW_INS5_IJNSA_ILi8EEESG_EEENS5_IJSG_SB_EEEEEEEvNS4_8identityENS4_13SM90_TMA_LOADES1E_vS1F_EENS_8epilogue10collective18CollectiveEpilogueINS1I_23Sm100TmaWarpSpecializedILi1ELi1ELi32ELb0ELb0EEEJSH_NS5_IJNSW_ISF_SB_EES1N_EEESI_SJ_SI_SJ_NS1I_6fusion15FusionCallbacksIS1M_NS1P_17LinearCombinationISI_fSI_fLNS_15FloatRoundStyleE2EEESH_S1O_JEEENS4_5SM1004TMEM4LOAD26SM100_TMEM_LOAD_16dp32b32xES1G_NS15_INS16_ILi2ELi4ELi3EEES19_NSW_INS5_IJS1A_SF_EEENS5_IJSF_SB_EEEEEEENS4_39AutoVectorizingCopyWithAssumedAlignmentILi128EEENS4_14SM90_TMA_STOREES23_S25_S25_EEEvvEEEEvNT_6ParamsE --------------------------
	.section	.nv.shared._ZN7cutlass13device_kernelINS_4gemm6kernel13GemmUniversalIN4cute5tupleIJiiiiEEENS1_10collective13CollectiveMmaINS1_35MainloopSm100TmaUmmaWarpSpecializedILi5ELi2ELi4ENS5_IJNS4_1CILi1EEENSA_ILi2EEESB_EEEEENS5_IJNSA_ILi64EEESF_NSA_ILi32EEEEEENS_12float_e4m3_tENS5_IJlSB_lEEESI_SJ_NS4_8TiledMMAINS4_8MMA_AtomIJNS4_10MMA_TraitsINS4_19SM100_MMA_F8F6F4_SSEJSI_SI_fSF_SF_NS4_17integral_constantINS4_4UMMA5MajorELSQ_0EEESR_NSO_INSP_7ScaleInELSS_0EEEST_EEEEEENS4_6LayoutINS5_IJSB_SB_SB_EEENS5_IJNSA_ILi0EEESY_SY_EEEEENS5_IJNS4_10UnderscoreES11_S11_EEEEENS4_23SM90_TMA_LOAD_MULTICASTENS4_14ComposedLayoutINS4_7SwizzleILi1ELi4ELi3EEENS4_18smem_ptr_flag_bitsILi8EEENSW_INS5_IJNSA_ILi8EEESG_EEENS5_IJSG_SB_EEEEEEEvNS4_8identityENS4_13SM90_TMA_LOADES1E_vS1F_EENS_8epilogue10collective18CollectiveEpilogueINS1I_23Sm100TmaWarpSpecializedILi1ELi1ELi32ELb0ELb0EEEJSH_NS5_IJNSW_ISF_SB_EES1N_EEESI_SJ_SI_SJ_NS1I_6fusion15FusionCallbacksIS1M_NS1P_17LinearCombinationISI_fSI_fLNS_15FloatRoundStyleE2EEESH_S1O_JEEENS4_5SM1004TMEM4LOAD26SM100_TMEM_LOAD_16dp32b32xES1G_NS15_INS16_ILi2ELi4ELi3EEES19_NSW_INS5_IJS1A_SF_EEENS5_IJSF_SB_EEEEEEENS4_39AutoVectorizingCopyWithAssumedAlignmentILi128EEENS4_14SM90_TMA_STOREES23_S25_S25_EEEvvEEEEvNT_6ParamsE,"aw",@nobits
	.sectionflags	@""
	.align	16
	.zero		1024


//--------------------- .nv.shared.reserved.0     --------------------------
	.section	.nv.shared.reserved.0,"aw",@nobits
	.weak		__nv_reservedSMEM_offset_0_alias
	.size		__nv_reservedSMEM_offset_0_alias, 0, 64
	.other		__nv_reservedSMEM_offset_0_alias,@"STO_CUDA_RESERVED_SHARED STV_DEFAULT"
__nv_reservedSMEM_offset_0_alias:
	.zero		0
.nv.shared.reserved.0:
	.zero		64
	.weak		__nv_reservedSMEM_tcgen05_partition
	.type		__nv_reservedSMEM_tcgen05_partition,@object
	.size		__nv_reservedSMEM_tcgen05_partition,(.L_0 - __nv_reservedSMEM_tcgen05_partition)
__nv_reservedSMEM_tcgen05_partition:
	.zero		32
.L_0:


//--------------------- .nv.global                --------------------------
	.section	.nv.global,"aw",@nobits
.nv.global:
	.type		_ZN39_INTERNAL_158dba69_4_k_cu_8004f17c_77754cute1_E,@object
	.size		_ZN39_INTERNAL_158dba69_4_k_cu_8004f17c_77754cute1_E,(_ZN39_INTERNAL_158dba69_4_k_cu_8004f17c_77754cuda3std3__45__cpo6cbeginE - _ZN39_INTERNAL_158dba69_4_k_cu_8004f17c_77754cute1_E)
_ZN39_INTERNAL_158dba69_4_k_cu_8004f17c_77754cute1_E:
	.zero		1
	.type		_ZN39_INTERNAL_158dba69_4_k_cu_8004f17c_77754cuda3std3__45__cpo6cbeginE,@object
	.size		_ZN39_INTERNAL_158dba69_4_k_cu_8004f17c_77754cuda3std3__45__cpo6cbeginE,(_ZN39_INTERNAL_158dba69_4_k_cu_8004f17c_77754cuda3std3__48in_placeE - _ZN39_INTERNAL_158dba69_4_k_cu_8004f17c_77754cuda3std3__45__cpo6cbeginE)
_ZN39_INTERNAL_158dba69_4_k_cu_8004f17c_77754cuda3std3__45__cpo6cbeginE:
	.zero		1
	.type		_ZN39_INTERNAL_158dba69_4_k_cu_8004f17c_77754cuda3std3__48in_placeE,@object
	.size		_ZN39_INTERNAL_158dba69_4_k_cu_8004f17c_77754cuda3std3__48in_placeE,(_ZN39_INTERNAL_158dba69_4_k_cu_8004f17c_77754cuda3std6ranges3__45__cpo9iter_moveE - _ZN39_INTERNAL_158dba69_4_k_cu_8004f17c_77754cuda3std3__48in_placeE)
_ZN39_INTERNAL_158dba69_4_k_cu_8004f17c_77754cuda3std3__48in_placeE:
	.zero		1
	.type		_ZN39_INTERNAL_158dba69_4_k_cu_8004f17c_77754cuda3std6ranges3__45__cpo9iter_moveE,@object
	.size		_ZN39_INTERNAL_158dba69_4_k_cu_8004f17c_77754cuda3std6ranges3__45__cpo9iter_moveE,(_ZN39_INTERNAL_158dba69_4_k_cu_8004f17c_77754cuda3std3__45__cpo5beginE - _ZN39_INTERNAL_158dba69_4_k_cu_8004f17c_77754cuda3std6ranges3__45__cpo9iter_moveE)
_ZN39_INTERNAL_158dba69_4_k_cu_8004f17c_77754cuda3std6ranges3__45__cpo9iter_moveE:
	.zero		1
	.type		_ZN39_INTERNAL_158dba69_4_k_cu_8004f17c_77754cuda3std3__45__cpo5beginE,@object
	.size		_ZN39_INTERNAL_158dba69_4_k_cu_8004f17c_77754cuda3std3__45__cpo5beginE,(_ZN39_INTERNAL_158dba69_4_k_cu_8004f17c_77754cuda3std3__441_GLOBAL__N__158dba69_4_k_cu_8004f17c_77756ignoreE - _ZN39_INTERNAL_158dba69_4_k_cu_8004f17c_77754cuda3std3__45__cpo5beginE)
_ZN39_INTERNAL_158dba69_4_k_cu_8004f17c_77754cuda3std3__45__cpo5beginE:
	.zero		1
	.type		_ZN39_INTERNAL_158dba69_4_k_cu_8004f17c_77754cuda3std3__441_GLOBAL__N__158dba69_4_k_cu_8004f17c_77756ignoreE,@object
	.size		_ZN39_INTERNAL_158dba69_4_k_cu_8004f17c_77754cuda3std3__441_GLOBAL__N__158dba69_4_k_cu_8004f17c_77756ignoreE,(_ZN39_INTERNAL_158dba69_4_k_cu_8004f17c_77754cute7productE - _ZN39_INTERNAL_158dba69_4_k_cu_8004f17c_77754cuda3std3__441_GLOBAL__N__158dba69_4_k_cu_8004f17c_77756ignoreE)
_ZN39_INTERNAL_158dba69_4_k_cu_8004f17c_77754cuda3std3__441_GLOBAL__N__158dba69_4_k_cu_8004f17c_77756ignoreE:
	.zero		1
	.type		_ZN39_INTERNAL_158dba69_4_k_cu_8004f17c_77754cute7productE,@object
	.size		_ZN39_INTERNAL_158dba69_4_k_cu_8004f17c_77754cute7productE,(_ZN39_INTERNAL_158dba69_4_k_cu_8004f17c_77754cuda3std3__45__cpo3endE - _ZN39_INTERNAL_158dba69_4_k_cu_8004f17c_77754cute7productE)
_ZN39_INTERNAL_158dba69_4_k_cu_8004f17c_77754cute7productE:
	.zero		1
	.type		_ZN39_INTERNAL_158dba69_4_k_cu_8004f17c_77754cuda3std3__45__cpo3endE,@object
	.size		_ZN39_INTERNAL_158dba69_4_k_cu_8004f17c_77754cuda3std3__45__cpo3endE,(_ZN39_INTERNAL_158dba69_4_k_cu_8004f17c_77754cuda3std3__419piecewise_constructE - _ZN39_INTERNAL_158dba69_4_k_cu_8004f17c_77754cuda3std3__45__cpo3endE)
_ZN39_INTERNAL_158dba69_4_k_cu_8004f17c_77754cuda3std3__45__cpo3endE:
	.zero		1
	.type		_ZN39_INTERNAL_158dba69_4_k_cu_8004f17c_77754cuda3std3__419piecewise_constructE,@object
	.size		_ZN39_INTERNAL_158dba69_4_k_cu_8004f17c_77754cuda3std3__419piecewise_constructE,(_ZN39_INTERNAL_158dba69_4_k_cu_8004f17c_77754cuda3std3__45__cpo4cendE - _ZN39_INTERNAL_158dba69_4_k_cu_8004f17c_77754cuda3std3__419piecewise_constructE)
_ZN39_INTERNAL_158dba69_4_k_cu_8004f17c_77754cuda3std3__419piecewise_constructE:
	.zero		1
	.type		_ZN39_INTERNAL_158dba69_4_k_cu_8004f17c_77754cuda3std3__45__cpo4cendE,@object
	.size		_ZN39_INTERNAL_158dba69_4_k_cu_8004f17c_77754cuda3std3__45__cpo4cendE,(_ZN39_INTERNAL_158dba69_4_k_cu_8004f17c_77754cuda3std6ranges3__45__cpo4swapE - _ZN39_INTERNAL_158dba69_4_k_cu_8004f17c_77754cuda3std3__45__cpo4cendE)
_ZN39_INTERNAL_158dba69_4_k_cu_8004f17c_77754cuda3std3__45__cpo4cendE:
	.zero		1
	.type		_ZN39_INTERNAL_158dba69_4_k_cu_8004f17c_77754cuda3std6ranges3__45__cpo4swapE,@object
	.size		_ZN39_INTERNAL_158dba69_4_k_cu_8004f17c_77754cuda3std6ranges3__45__cpo4swapE,(.L_10 - _ZN39_INTERNAL_158dba69_4_k_cu_8004f17c_77754cuda3std6ranges3__45__cpo4swapE)
_ZN39_INTERNAL_158dba69_4_k_cu_8004f17c_77754cuda3std6ranges3__45__cpo4swapE:
	.zero		1
.L_10:


//--------------------- .nv.constant0._ZN7cutlass13device_kernelINS_4gemm6kernel13GemmUniversalIN4cute5tupleIJiiiiEEENS1_10collective13CollectiveMmaINS1_35MainloopSm100TmaUmmaWarpSpecializedILi5ELi2ELi4ENS5_IJNS4_1CILi1EEENSA_ILi2EEESB_EEEEENS5_IJNSA_ILi64EEESF_NSA_ILi32EEEEEENS_12float_e4m3_tENS5_IJlSB_lEEESI_SJ_NS4_8TiledMMAINS4_8MMA_AtomIJNS4_10MMA_TraitsINS4_19SM100_MMA_F8F6F4_SSEJSI_SI_fSF_SF_NS4_17integral_constantINS4_4UMMA5MajorELSQ_0EEESR_NSO_INSP_7ScaleInELSS_0EEEST_EEEEEENS4_6LayoutINS5_IJSB_SB_SB_EEENS5_IJNSA_ILi0EEESY_SY_EEEEENS5_IJNS4_10UnderscoreES11_S11_EEEEENS4_23SM90_TMA_LOAD_MULTICASTENS4_14ComposedLayoutINS4_7SwizzleILi1ELi4ELi3EEENS4_18smem_ptr_flag_bitsILi8EEENSW_INS5_IJNSA_ILi8EEESG_EEENS5_IJSG_SB_EEEEEEEvNS4_8identityENS4_13SM90_TMA_LOADES1E_vS1F_EENS_8epilogue10collective18CollectiveEpilogueINS1I_23Sm100TmaWarpSpecializedILi1ELi1ELi32ELb0ELb0EEEJSH_NS5_IJNSW_ISF_SB_EES1N_EEESI_SJ_SI_SJ_NS1I_6fusion15FusionCallbacksIS1M_NS1P_17LinearCombinationISI_fSI_fLNS_15FloatRoundStyleE2EEESH_S1O_JEEENS4_5SM1004TMEM4LOAD26SM100_TMEM_LOAD_16dp32b32xES1G_NS15_INS16_ILi2ELi4ELi3EEES19_NSW_INS5_IJS1A_SF_EEENS5_IJSF_SB_EEEEEEENS4_39AutoVectorizingCopyWithAssumedAlignmentILi128EEENS4_14SM90_TMA_STOREES23_S25_S25_EEEvvEEEEvNT_6ParamsE --------------------------
	.section	.nv.constant0._ZN7cutlass13device_kernelINS_4gemm6kernel13GemmUniversalIN4cute5tupleIJiiiiEEENS1_10collective13CollectiveMmaINS1_35MainloopSm100TmaUmmaWarpSpecializedILi5ELi2ELi4ENS5_IJNS4_1CILi1EEENSA_ILi2EEESB_EEEEENS5_IJNSA_ILi64EEESF_NSA_ILi32EEEEEENS_12float_e4m3_tENS5_IJlSB_lEEESI_SJ_NS4_8TiledMMAINS4_8MMA_AtomIJNS4_10MMA_TraitsINS4_19SM100_MMA_F8F6F4_SSEJSI_SI_fSF_SF_NS4_17integral_constantINS4_4UMMA5MajorELSQ_0EEESR_NSO_INSP_7ScaleInELSS_0EEEST_EEEEEENS4_6LayoutINS5_IJSB_SB_SB_EEENS5_IJNSA_ILi0EEESY_SY_EEEEENS5_IJNS4_10UnderscoreES11_S11_EEEEENS4_23SM90_TMA_LOAD_MULTICASTENS4_14ComposedLayoutINS4_7SwizzleILi1ELi4ELi3EEENS4_18smem_ptr_flag_bitsILi8EEENSW_INS5_IJNSA_ILi8EEESG_EEENS5_IJSG_SB_EEEEEEEvNS4_8identityENS4_13SM90_TMA_LOADES1E_vS1F_EENS_8epilogue10collective18CollectiveEpilogueINS1I_23Sm100TmaWarpSpecializedILi1ELi1ELi32ELb0ELb0EEEJSH_NS5_IJNSW_ISF_SB_EES1N_EEESI_SJ_SI_SJ_NS1I_6fusion15FusionCallbacksIS1M_NS1P_17LinearCombinationISI_fSI_fLNS_15FloatRoundStyleE2EEESH_S1O_JEEENS4_5SM1004TMEM4LOAD26SM100_TMEM_LOAD_16dp32b32xES1G_NS15_INS16_ILi2ELi4ELi3EEES19_NSW_INS5_IJS1A_SF_EEENS5_IJSF_SB_EEEEEEENS4_39AutoVectorizingCopyWithAssumedAlignmentILi128EEENS4_14SM90_TMA_STOREES23_S25_S25_EEEvvEEEEvNT_6ParamsE,"a",@progbits
	.sectionflags	@""
	.align	4
.nv.constant0._ZN7cutlass13device_kernelINS_4gemm6kernel13GemmUniversalIN4cute5tupleIJiiiiEEENS1_10collective13CollectiveMmaINS1_35MainloopSm100TmaUmmaWarpSpecializedILi5ELi2ELi4ENS5_IJNS4_1CILi1EEENSA_ILi2EEESB_EEEEENS5_IJNSA_ILi64EEESF_NSA_ILi32EEEEEENS_12float_e4m3_tENS5_IJlSB_lEEESI_SJ_NS4_8TiledMMAINS4_8MMA_AtomIJNS4_10MMA_TraitsINS4_19SM100_MMA_F8F6F4_SSEJSI_SI_fSF_SF_NS4_17integral_constantINS4_4UMMA5MajorELSQ_0EEESR_NSO_INSP_7ScaleInELSS_0EEEST_EEEEEENS4_6LayoutINS5_IJSB_SB_SB_EEENS5_IJNSA_ILi0EEESY_SY_EEEEENS5_IJNS4_10UnderscoreES11_S11_EEEEENS4_23SM90_TMA_LOAD_MULTICASTENS4_14ComposedLayoutINS4_7SwizzleILi1ELi4ELi3EEENS4_18smem_ptr_flag_bitsILi8EEENSW_INS5_IJNSA_ILi8EEESG_EEENS5_IJSG_SB_EEEEEEEvNS4_8identityENS4_13SM90_TMA_LOADES1E_vS1F_EENS_8epilogue10collective18CollectiveEpilogueINS1I_23Sm100TmaWarpSpecializedILi1ELi1ELi32ELb0ELb0EEEJSH_NS5_IJNSW_ISF_SB_EES1N_EEESI_SJ_SI_SJ_NS1I_6fusion15FusionCallbacksIS1M_NS1P_17LinearCombinationISI_fSI_fLNS_15FloatRoundStyleE2EEESH_S1O_JEEENS4_5SM1004TMEM4LOAD26SM100_TMEM_LOAD_16dp32b32xES1G_NS15_INS16_ILi2ELi4ELi3EEES19_NSW_INS5_IJS1A_SF_EEENS5_IJSF_SB_EEEEEEENS4_39AutoVectorizingCopyWithAssumedAlignmentILi128EEENS4_14SM90_TMA_STOREES23_S25_S25_EEEvvEEEEvNT_6ParamsE:
	.zero		2944


//--------------------- SYMBOLS --------------------------

	.type		.nv.reservedSmem.offset0,@object
	.size		.nv.reservedSmem.offset0,0x4
	.type		.nv.reservedSmem.cap,@object
	.size		.nv.reservedSmem.cap,0x4
	.type		__assertfail,@function
